//
// Generated by NVIDIA NVVM Compiler
//
// Compiler Build ID: CL-36424714
// Cuda compilation tools, release 13.0, V13.0.88
// Based on NVVM 20.0.0
//

.version 9.0
.target sm_100
.address_size 64

	// .globl	_Z10extractMaxPiS_S_PfS_ii
.global .align 4 .b8 PQ[400000000];

.visible .entry _Z10extractMaxPiS_S_PfS_ii(
	.param .u64 .ptr .align 1 _Z10extractMaxPiS_S_PfS_ii_param_0,
	.param .u64 .ptr .align 1 _Z10extractMaxPiS_S_PfS_ii_param_1,
	.param .u64 .ptr .align 1 _Z10extractMaxPiS_S_PfS_ii_param_2,
	.param .u64 .ptr .align 1 _Z10extractMaxPiS_S_PfS_ii_param_3,
	.param .u64 .ptr .align 1 _Z10extractMaxPiS_S_PfS_ii_param_4,
	.param .u32 _Z10extractMaxPiS_S_PfS_ii_param_5,
	.param .u32 _Z10extractMaxPiS_S_PfS_ii_param_6
)
{
	.reg .pred 	%p<11>;
	.reg .b32 	%r<53>;
	.reg .b32 	%f<11>;
	.reg .b64 	%rd<51>;

	ld.param.u64 	%rd8, [_Z10extractMaxPiS_S_PfS_ii_param_0];
	ld.param.u64 	%rd9, [_Z10extractMaxPiS_S_PfS_ii_param_1];
	ld.param.u64 	%rd10, [_Z10extractMaxPiS_S_PfS_ii_param_2];
	ld.param.u64 	%rd12, [_Z10extractMaxPiS_S_PfS_ii_param_3];
	ld.param.u64 	%rd11, [_Z10extractMaxPiS_S_PfS_ii_param_4];
	ld.param.u32 	%r15, [_Z10extractMaxPiS_S_PfS_ii_param_5];
	ld.param.u32 	%r16, [_Z10extractMaxPiS_S_PfS_ii_param_6];
	cvta.to.global.u64 	%rd1, %rd12;
	mov.u32 	%r17, %ctaid.x;
	mov.u32 	%r18, %ntid.x;
	mov.u32 	%r19, %tid.x;
	mad.lo.s32 	%r1, %r17, %r18, %r19;
	setp.ge.s32 	%p1, %r1, %r16;
	@%p1 bra 	$L__BB0_15;
	cvta.to.global.u64 	%rd13, %rd8;
	mul.wide.s32 	%rd14, %r1, 4;
	add.s64 	%rd2, %rd13, %rd14;
	ld.global.u32 	%r2, [%rd2];
	setp.lt.s32 	%p2, %r2, 1;
	@%p2 bra 	$L__BB0_15;
	add.s32 	%r20, %r15, %r16;
	add.s32 	%r21, %r20, -1;
	div.s32 	%r22, %r21, %r16;
	mul.lo.s32 	%r23, %r22, %r1;
	mul.wide.s32 	%rd15, %r23, 4;
	mov.u64 	%rd16, PQ;
	add.s64 	%rd3, %rd16, %rd15;
	ld.volatile.global.u32 	%r3, [%rd3];
	add.s32 	%r4, %r23, -1;
	add.s32 	%r24, %r4, %r2;
	mul.wide.s32 	%rd17, %r24, 4;
	add.s64 	%rd18, %rd16, %rd17;
	ld.volatile.global.u32 	%r25, [%rd18];
	st.volatile.global.u32 	[%rd3], %r25;
	ld.global.u32 	%r26, [%rd2];
	add.s32 	%r48, %r26, -1;
	st.global.u32 	[%rd2], %r48;
	setp.lt.s32 	%p3, %r26, 3;
	@%p3 bra 	$L__BB0_14;
	mov.b32 	%r50, 0;
	mov.b32 	%r49, 1;
	mov.u32 	%r52, %r50;
$L__BB0_4:
	add.s32 	%r10, %r50, 2;
	setp.lt.s32 	%p4, %r10, %r48;
	@%p4 bra 	$L__BB0_7;
	mul.wide.s32 	%rd19, %r52, 4;
	add.s64 	%rd4, %rd3, %rd19;
	ld.volatile.global.u32 	%r29, [%rd4];
	mul.wide.s32 	%rd20, %r29, 4;
	add.s64 	%rd21, %rd1, %rd20;
	ld.global.f32 	%f1, [%rd21];
	add.s32 	%r30, %r10, %r4;
	mul.wide.s32 	%rd22, %r30, 4;
	add.s64 	%rd5, %rd16, %rd22;
	ld.volatile.global.u32 	%r31, [%rd5];
	mul.wide.s32 	%rd24, %r31, 4;
	add.s64 	%rd25, %rd1, %rd24;
	ld.global.f32 	%f2, [%rd25];
	setp.geu.f32 	%p5, %f1, %f2;
	@%p5 bra 	$L__BB0_14;
	ld.volatile.global.u32 	%r32, [%rd5];
	ld.volatile.global.u32 	%r33, [%rd4];
	st.volatile.global.u32 	[%rd5], %r33;
	st.volatile.global.u32 	[%rd4], %r32;
	mov.u32 	%r52, %r49;
	bra.uni 	$L__BB0_13;
$L__BB0_7:
	mul.wide.s32 	%rd26, %r52, 4;
	add.s64 	%rd6, %rd3, %rd26;
	ld.volatile.global.u32 	%r34, [%rd6];
	mul.wide.s32 	%rd27, %r34, 4;
	add.s64 	%rd28, %rd1, %rd27;
	ld.global.f32 	%f3, [%rd28];
	mul.wide.s32 	%rd29, %r50, 4;
	add.s64 	%rd7, %rd3, %rd29;
	ld.volatile.global.u32 	%r35, [%rd7+4];
	mul.wide.s32 	%rd30, %r35, 4;
	add.s64 	%rd31, %rd1, %rd30;
	ld.global.f32 	%f4, [%rd31];
	setp.geu.f32 	%p6, %f3, %f4;
	@%p6 bra 	$L__BB0_10;
	ld.volatile.global.u32 	%r36, [%rd7+4];
	mul.wide.s32 	%rd32, %r36, 4;
	add.s64 	%rd33, %rd1, %rd32;
	ld.global.f32 	%f5, [%rd33];
	ld.volatile.global.u32 	%r37, [%rd7+8];
	mul.wide.s32 	%rd34, %r37, 4;
	add.s64 	%rd35, %rd1, %rd34;
	ld.global.f32 	%f6, [%rd35];
	setp.ltu.f32 	%p7, %f5, %f6;
	@%p7 bra 	$L__BB0_10;
	ld.volatile.global.u32 	%r38, [%rd7+4];
	ld.volatile.global.u32 	%r39, [%rd6];
	st.volatile.global.u32 	[%rd7+4], %r39;
	st.volatile.global.u32 	[%rd6], %r38;
	mov.u32 	%r52, %r49;
	bra.uni 	$L__BB0_13;
$L__BB0_10:
	ld.volatile.global.u32 	%r40, [%rd6];
	mul.wide.s32 	%rd36, %r40, 4;
	add.s64 	%rd37, %rd1, %rd36;
	ld.global.f32 	%f7, [%rd37];
	ld.volatile.global.u32 	%r41, [%rd7+8];
	mul.wide.s32 	%rd38, %r41, 4;
	add.s64 	%rd39, %rd1, %rd38;
	ld.global.f32 	%f8, [%rd39];
	setp.geu.f32 	%p8, %f7, %f8;
	@%p8 bra 	$L__BB0_14;
	ld.volatile.global.u32 	%r42, [%rd7+8];
	mul.wide.s32 	%rd40, %r42, 4;
	add.s64 	%rd41, %rd1, %rd40;
	ld.global.f32 	%f9, [%rd41];
	ld.volatile.global.u32 	%r43, [%rd7+4];
	mul.wide.s32 	%rd42, %r43, 4;
	add.s64 	%rd43, %rd1, %rd42;
	ld.global.f32 	%f10, [%rd43];
	setp.ltu.f32 	%p9, %f9, %f10;
	@%p9 bra 	$L__BB0_14;
	ld.volatile.global.u32 	%r44, [%rd7+8];
	ld.volatile.global.u32 	%r45, [%rd6];
	st.volatile.global.u32 	[%rd7+8], %r45;
	st.volatile.global.u32 	[%rd6], %r44;
	mov.u32 	%r52, %r10;
$L__BB0_13:
	shl.b32 	%r50, %r52, 1;
	or.b32  	%r49, %r50, 1;
	ld.global.u32 	%r48, [%rd2];
	setp.lt.s32 	%p10, %r49, %r48;
	@%p10 bra 	$L__BB0_4;
$L__BB0_14:
	cvta.to.global.u64 	%rd44, %rd11;
	mul.wide.s32 	%rd45, %r3, 4;
	add.s64 	%rd46, %rd44, %rd45;
	mov.b32 	%r46, -1;
	st.global.u32 	[%rd46], %r46;
	cvta.to.global.u64 	%rd47, %rd10;
	atom.global.add.u32 	%r47, [%rd47], 1;
	cvta.to.global.u64 	%rd48, %rd9;
	mul.wide.s32 	%rd49, %r47, 4;
	add.s64 	%rd50, %rd48, %rd49;
	st.global.u32 	[%rd50], %r3;
$L__BB0_15:
	ret;

}
	// .globl	_Z13A_star_expandPiS_PfS_PVfS_S_S_S_S_iiiiS_S_S0_S_S_
.visible .entry _Z13A_star_expandPiS_PfS_PVfS_S_S_S_S_iiiiS_S_S0_S_S_(
	.param .u64 .ptr .align 1 _Z13A_star_expandPiS_PfS_PVfS_S_S_S_S_iiiiS_S_S0_S_S__param_0,
	.param .u64 .ptr .align 1 _Z13A_star_expandPiS_PfS_PVfS_S_S_S_S_iiiiS_S_S0_S_S__param_1,
	.param .u64 .ptr .align 1 _Z13A_star_expandPiS_PfS_PVfS_S_S_S_S_iiiiS_S_S0_S_S__param_2,
	.param .u64 .ptr .align 1 _Z13A_star_expandPiS_PfS_PVfS_S_S_S_S_iiiiS_S_S0_S_S__param_3,
	.param .u64 .ptr .align 1 _Z13A_star_expandPiS_PfS_PVfS_S_S_S_S_iiiiS_S_S0_S_S__param_4,
	.param .u64 .ptr .align 1 _Z13A_star_expandPiS_PfS_PVfS_S_S_S_S_iiiiS_S_S0_S_S__param_5,
	.param .u64 .ptr .align 1 _Z13A_star_expandPiS_PfS_PVfS_S_S_S_S_iiiiS_S_S0_S_S__param_6,
	.param .u64 .ptr .align 1 _Z13A_star_expandPiS_PfS_PVfS_S_S_S_S_iiiiS_S_S0_S_S__param_7,
	.param .u64 .ptr .align 1 _Z13A_star_expandPiS_PfS_PVfS_S_S_S_S_iiiiS_S_S0_S_S__param_8,
	.param .u64 .ptr .align 1 _Z13A_star_expandPiS_PfS_PVfS_S_S_S_S_iiiiS_S_S0_S_S__param_9,
	.param .u32 _Z13A_star_expandPiS_PfS_PVfS_S_S_S_S_iiiiS_S_S0_S_S__param_10,
	.param .u32 _Z13A_star_expandPiS_PfS_PVfS_S_S_S_S_iiiiS_S_S0_S_S__param_11,
	.param .u32 _Z13A_star_expandPiS_PfS_PVfS_S_S_S_S_iiiiS_S_S0_S_S__param_12,
	.param .u32 _Z13A_star_expandPiS_PfS_PVfS_S_S_S_S_iiiiS_S_S0_S_S__param_13,
	.param .u64 .ptr .align 1 _Z13A_star_expandPiS_PfS_PVfS_S_S_S_S_iiiiS_S_S0_S_S__param_14,
	.param .u64 .ptr .align 1 _Z13A_star_expandPiS_PfS_PVfS_S_S_S_S_iiiiS_S_S0_S_S__param_15,
	.param .u64 .ptr .align 1 _Z13A_star_expandPiS_PfS_PVfS_S_S_S_S_iiiiS_S_S0_S_S__param_16,
	.param .u64 .ptr .align 1 _Z13A_star_expandPiS_PfS_PVfS_S_S_S_S_iiiiS_S_S0_S_S__param_17,
	.param .u64 .ptr .align 1 _Z13A_star_expandPiS_PfS_PVfS_S_S_S_S_iiiiS_S_S0_S_S__param_18
)
{
	.reg .pred 	%p<12>;
	.reg .b32 	%r<27>;
	.reg .b32 	%f<15>;
	.reg .b64 	%rd<50>;
	.reg .b64 	%fd<6>;

	ld.param.u64 	%rd21, [_Z13A_star_expandPiS_PfS_PVfS_S_S_S_S_iiiiS_S_S0_S_S__param_0];
	ld.param.u64 	%rd22, [_Z13A_star_expandPiS_PfS_PVfS_S_S_S_S_iiiiS_S_S0_S_S__param_1];
	ld.param.u64 	%rd32, [_Z13A_star_expandPiS_PfS_PVfS_S_S_S_S_iiiiS_S_S0_S_S__param_2];
	ld.param.u64 	%rd23, [_Z13A_star_expandPiS_PfS_PVfS_S_S_S_S_iiiiS_S_S0_S_S__param_3];
	ld.param.u64 	%rd33, [_Z13A_star_expandPiS_PfS_PVfS_S_S_S_S_iiiiS_S_S0_S_S__param_4];
	ld.param.u64 	%rd24, [_Z13A_star_expandPiS_PfS_PVfS_S_S_S_S_iiiiS_S_S0_S_S__param_5];
	ld.param.u64 	%rd34, [_Z13A_star_expandPiS_PfS_PVfS_S_S_S_S_iiiiS_S_S0_S_S__param_6];
	ld.param.u64 	%rd25, [_Z13A_star_expandPiS_PfS_PVfS_S_S_S_S_iiiiS_S_S0_S_S__param_7];
	ld.param.u64 	%rd26, [_Z13A_star_expandPiS_PfS_PVfS_S_S_S_S_iiiiS_S_S0_S_S__param_8];
	ld.param.u64 	%rd27, [_Z13A_star_expandPiS_PfS_PVfS_S_S_S_S_iiiiS_S_S0_S_S__param_9];
	ld.param.u32 	%r9, [_Z13A_star_expandPiS_PfS_PVfS_S_S_S_S_iiiiS_S_S0_S_S__param_10];
	ld.param.u32 	%r25, [_Z13A_star_expandPiS_PfS_PVfS_S_S_S_S_iiiiS_S_S0_S_S__param_11];
	ld.param.u32 	%r11, [_Z13A_star_expandPiS_PfS_PVfS_S_S_S_S_iiiiS_S_S0_S_S__param_13];
	ld.param.u64 	%rd28, [_Z13A_star_expandPiS_PfS_PVfS_S_S_S_S_iiiiS_S_S0_S_S__param_14];
	ld.param.u64 	%rd29, [_Z13A_star_expandPiS_PfS_PVfS_S_S_S_S_iiiiS_S_S0_S_S__param_16];
	ld.param.u64 	%rd30, [_Z13A_star_expandPiS_PfS_PVfS_S_S_S_S_iiiiS_S_S0_S_S__param_17];
	ld.param.u64 	%rd31, [_Z13A_star_expandPiS_PfS_PVfS_S_S_S_S_iiiiS_S_S0_S_S__param_18];
	cvta.to.global.u64 	%rd1, %rd32;
	cvta.to.global.u64 	%rd2, %rd33;
	cvta.to.global.u64 	%rd35, %rd34;
	mov.u32 	%r12, %ctaid.x;
	mov.u32 	%r13, %ntid.x;
	mov.u32 	%r14, %tid.x;
	mad.lo.s32 	%r1, %r12, %r13, %r14;
	ld.global.u32 	%r15, [%rd35];
	setp.ge.s32 	%p2, %r1, %r15;
	@%p2 bra 	$L__BB1_16;
	cvta.to.global.u64 	%rd36, %rd24;
	mul.wide.s32 	%rd37, %r1, 4;
	add.s64 	%rd38, %rd36, %rd37;
	ld.global.u32 	%r2, [%rd38];
	setp.ne.s32 	%p3, %r2, %r11;
	@%p3 bra 	$L__BB1_3;
	cvta.to.global.u64 	%rd39, %rd26;
	atom.global.or.b32 	%r16, [%rd39], 1;
$L__BB1_3:
	cvta.to.global.u64 	%rd40, %rd21;
	mul.wide.s32 	%rd41, %r2, 4;
	add.s64 	%rd3, %rd40, %rd41;
	ld.global.u32 	%r26, [%rd3];
	add.s32 	%r17, %r9, -1;
	setp.eq.s32 	%p4, %r2, %r17;
	@%p4 bra 	$L__BB1_5;
	ld.global.u32 	%r25, [%rd3+4];
$L__BB1_5:
	setp.ge.s32 	%p5, %r26, %r25;
	@%p5 bra 	$L__BB1_16;
	add.s64 	%rd4, %rd2, %rd41;
	cvta.to.global.u64 	%rd5, %rd22;
	cvta.to.global.u64 	%rd6, %rd25;
	cvta.to.global.u64 	%rd7, %rd29;
	cvta.to.global.u64 	%rd8, %rd31;
	cvta.to.global.u64 	%rd9, %rd30;
	cvta.to.global.u64 	%rd10, %rd23;
	cvta.to.global.u64 	%rd11, %rd27;
	cvta.to.global.u64 	%rd12, %rd28;
$L__BB1_7:
	mul.wide.s32 	%rd43, %r26, 4;
	add.s64 	%rd44, %rd5, %rd43;
	ld.global.u32 	%r7, [%rd44];
	setp.lt.s32 	%p6, %r7, 0;
	@%p6 bra 	$L__BB1_15;
	mul.wide.u32 	%rd45, %r7, 4;
	add.s64 	%rd13, %rd6, %rd45;
	add.s64 	%rd14, %rd7, %rd45;
	add.s64 	%rd15, %rd9, %rd45;
	add.s64 	%rd16, %rd2, %rd45;
	add.s64 	%rd17, %rd1, %rd45;
	add.s64 	%rd18, %rd10, %rd45;
	add.s64 	%rd19, %rd11, %rd45;
	add.s64 	%rd20, %rd12, %rd45;
$L__BB1_9:
	atom.relaxed.global.cas.b32 	%r18, [%rd13], 0, 1;
	setp.eq.s32 	%p1, %r18, 0;
	setp.ne.s32 	%p7, %r18, 0;
	@%p7 bra 	$L__BB1_14;
	ld.global.f32 	%f4, [%rd14];
	div.rn.f32 	%f5, %f4, 0f40A00000;
	cvt.f64.f32 	%fd1, %f5;
	mul.wide.u32 	%rd46, %r7, 4;
	add.s64 	%rd47, %rd8, %rd46;
	ld.global.u32 	%r19, [%rd47];
	ld.global.u32 	%r20, [%rd15];
	div.s32 	%r21, %r19, %r20;
	cvt.rn.f64.s32 	%fd2, %r21;
	mul.f64 	%fd3, %fd2, 0d3FD3333333333333;
	fma.rn.f64 	%fd4, %fd1, 0d3FE6666666666666, %fd3;
	add.f64 	%fd5, %fd4, 0d0000000000000000;
	cvt.rn.f32.f64 	%f1, %fd5;
	ld.volatile.global.f32 	%f6, [%rd16];
	ld.volatile.global.f32 	%f7, [%rd4];
	mul.wide.s32 	%rd48, %r2, 4;
	add.s64 	%rd49, %rd1, %rd48;
	ld.global.f32 	%f2, [%rd49];
	sub.f32 	%f8, %f7, %f2;
	add.f32 	%f9, %f8, %f1;
	ld.global.f32 	%f3, [%rd17];
	add.f32 	%f10, %f3, %f9;
	setp.geu.f32 	%p8, %f6, %f10;
	@%p8 bra 	$L__BB1_13;
	ld.volatile.global.f32 	%f11, [%rd4];
	sub.f32 	%f12, %f11, %f2;
	add.f32 	%f13, %f12, %f1;
	add.f32 	%f14, %f3, %f13;
	st.volatile.global.f32 	[%rd16], %f14;
	membar.gl;
	st.global.u32 	[%rd18], %r2;
	ld.global.u32 	%r22, [%rd19];
	setp.ne.s32 	%p9, %r22, -1;
	@%p9 bra 	$L__BB1_13;
	mov.b32 	%r23, 1;
	st.global.u32 	[%rd20], %r23;
$L__BB1_13:
	atom.relaxed.global.cas.b32 	%r24, [%rd13], 1, 0;
$L__BB1_14:
	bar.sync 	0;
	not.pred 	%p10, %p1;
	@%p10 bra 	$L__BB1_9;
$L__BB1_15:
	add.s32 	%r26, %r26, 1;
	setp.ne.s32 	%p11, %r26, %r25;
	@%p11 bra 	$L__BB1_7;
$L__BB1_16:
	ret;

}
	// .globl	_Z10keepHeapPQPiPfii
.visible .entry _Z10keepHeapPQPiPfii(
	.param .u64 .ptr .align 1 _Z10keepHeapPQPiPfii_param_0,
	.param .u64 .ptr .align 1 _Z10keepHeapPQPiPfii_param_1,
	.param .u32 _Z10keepHeapPQPiPfii_param_2,
	.param .u32 _Z10keepHeapPQPiPfii_param_3
)
{
	.reg .pred 	%p<16>;
	.reg .b32 	%r<52>;
	.reg .b32 	%f<10>;
	.reg .b64 	%rd<43>;

	ld.param.u64 	%rd6, [_Z10keepHeapPQPiPfii_param_0];
	ld.param.u64 	%rd7, [_Z10keepHeapPQPiPfii_param_1];
	ld.param.u32 	%r17, [_Z10keepHeapPQPiPfii_param_2];
	ld.param.u32 	%r18, [_Z10keepHeapPQPiPfii_param_3];
	cvta.to.global.u64 	%rd1, %rd7;
	mov.u32 	%r19, %ctaid.x;
	mov.u32 	%r20, %ntid.x;
	mov.u32 	%r21, %tid.x;
	mad.lo.s32 	%r1, %r19, %r20, %r21;
	setp.ge.s32 	%p1, %r1, %r18;
	@%p1 bra 	$L__BB2_13;
	cvta.to.global.u64 	%rd8, %rd6;
	mul.wide.s32 	%rd9, %r1, 4;
	add.s64 	%rd10, %rd8, %rd9;
	ld.global.u32 	%r2, [%rd10];
	setp.lt.s32 	%p2, %r2, 1;
	@%p2 bra 	$L__BB2_13;
	add.s32 	%r22, %r17, %r18;
	add.s32 	%r23, %r22, -1;
	div.s32 	%r24, %r23, %r18;
	mul.lo.s32 	%r3, %r24, %r1;
	add.s32 	%r4, %r3, %r2;
	mov.u64 	%rd26, PQ;
	mov.u32 	%r49, %r3;
$L__BB2_3:
	shl.b32 	%r6, %r49, 1;
	add.s32 	%r7, %r6, 2;
	setp.ge.s32 	%p3, %r7, %r4;
	@%p3 bra 	$L__BB2_8;
	mul.wide.s32 	%rd27, %r49, 4;
	add.s64 	%rd28, %rd26, %rd27;
	ld.volatile.global.u32 	%r34, [%rd28];
	mul.wide.s32 	%rd29, %r34, 4;
	add.s64 	%rd30, %rd1, %rd29;
	ld.global.f32 	%f5, [%rd30];
	cvt.rzi.s32.f32 	%r35, %f5;
	add.s64 	%rd31, %rd28, %rd27;
	ld.volatile.global.u32 	%r37, [%rd31+4];
	mul.wide.s32 	%rd32, %r37, 4;
	add.s64 	%rd33, %rd1, %rd32;
	ld.global.f32 	%f6, [%rd33];
	cvt.rzi.s32.f32 	%r8, %f6;
	ld.volatile.global.u32 	%r38, [%rd31+8];
	mul.wide.s32 	%rd34, %r38, 4;
	add.s64 	%rd35, %rd1, %rd34;
	ld.global.f32 	%f7, [%rd35];
	cvt.rzi.s32.f32 	%r39, %f7;
	max.s32 	%r40, %r8, %r39;
	setp.le.s32 	%p10, %r40, %r35;
	@%p10 bra 	$L__BB2_12;
	add.s32 	%r41, %r6, 1;
	setp.lt.s32 	%p11, %r8, %r39;
	selp.b32 	%r50, %r7, %r41, %p11;
	setp.le.s32 	%p12, %r50, %r3;
	@%p12 bra 	$L__BB2_12;
$L__BB2_6:
	add.s32 	%r42, %r50, -1;
	shr.u32 	%r43, %r42, 31;
	add.s32 	%r44, %r42, %r43;
	shr.s32 	%r12, %r44, 1;
	mul.wide.s32 	%rd36, %r12, 4;
	add.s64 	%rd2, %rd26, %rd36;
	ld.volatile.global.u32 	%r45, [%rd2];
	mul.wide.s32 	%rd38, %r45, 4;
	add.s64 	%rd39, %rd1, %rd38;
	ld.global.f32 	%f8, [%rd39];
	mul.wide.s32 	%rd40, %r50, 4;
	add.s64 	%rd3, %rd26, %rd40;
	ld.volatile.global.u32 	%r46, [%rd3];
	mul.wide.s32 	%rd41, %r46, 4;
	add.s64 	%rd42, %rd1, %rd41;
	ld.global.f32 	%f9, [%rd42];
	setp.geu.f32 	%p13, %f8, %f9;
	@%p13 bra 	$L__BB2_12;
	ld.volatile.global.u32 	%r47, [%rd3];
	ld.volatile.global.u32 	%r48, [%rd2];
	st.volatile.global.u32 	[%rd3], %r48;
	st.volatile.global.u32 	[%rd2], %r47;
	setp.gt.s32 	%p14, %r12, %r3;
	mov.u32 	%r50, %r12;
	@%p14 bra 	$L__BB2_6;
	bra.uni 	$L__BB2_12;
$L__BB2_8:
	add.s32 	%r51, %r6, 1;
	setp.ge.s32 	%p4, %r51, %r4;
	@%p4 bra 	$L__BB2_12;
	mul.wide.s32 	%rd12, %r49, 4;
	add.s64 	%rd13, %rd26, %rd12;
	ld.volatile.global.u32 	%r25, [%rd13];
	mul.wide.s32 	%rd14, %r25, 4;
	add.s64 	%rd15, %rd1, %rd14;
	ld.global.f32 	%f1, [%rd15];
	add.s64 	%rd16, %rd13, %rd12;
	ld.volatile.global.u32 	%r26, [%rd16+4];
	mul.wide.s32 	%rd17, %r26, 4;
	add.s64 	%rd18, %rd1, %rd17;
	ld.global.f32 	%f2, [%rd18];
	setp.geu.f32 	%p5, %f1, %f2;
	setp.lt.s32 	%p6, %r6, %r3;
	or.pred  	%p7, %p5, %p6;
	@%p7 bra 	$L__BB2_12;
$L__BB2_10:
	add.s32 	%r27, %r51, -1;
	shr.u32 	%r28, %r27, 31;
	add.s32 	%r29, %r27, %r28;
	shr.s32 	%r15, %r29, 1;
	mul.wide.s32 	%rd19, %r15, 4;
	add.s64 	%rd4, %rd26, %rd19;
	ld.volatile.global.u32 	%r30, [%rd4];
	mul.wide.s32 	%rd21, %r30, 4;
	add.s64 	%rd22, %rd1, %rd21;
	ld.global.f32 	%f3, [%rd22];
	mul.wide.s32 	%rd23, %r51, 4;
	add.s64 	%rd5, %rd26, %rd23;
	ld.volatile.global.u32 	%r31, [%rd5];
	mul.wide.s32 	%rd24, %r31, 4;
	add.s64 	%rd25, %rd1, %rd24;
	ld.global.f32 	%f4, [%rd25];
	setp.geu.f32 	%p8, %f3, %f4;
	@%p8 bra 	$L__BB2_12;
	ld.volatile.global.u32 	%r32, [%rd5];
	ld.volatile.global.u32 	%r33, [%rd4];
	st.volatile.global.u32 	[%rd5], %r33;
	st.volatile.global.u32 	[%rd4], %r32;
	setp.gt.s32 	%p9, %r15, %r3;
	mov.u32 	%r51, %r15;
	@%p9 bra 	$L__BB2_10;
$L__BB2_12:
	add.s32 	%r49, %r49, 1;
	setp.lt.s32 	%p15, %r49, %r4;
	@%p15 bra 	$L__BB2_3;
$L__BB2_13:
	ret;

}
	// .globl	_Z5setNVPiS_S_i
.visible .entry _Z5setNVPiS_S_i(
	.param .u64 .ptr .align 1 _Z5setNVPiS_S_i_param_0,
	.param .u64 .ptr .align 1 _Z5setNVPiS_S_i_param_1,
	.param .u64 .ptr .align 1 _Z5setNVPiS_S_i_param_2,
	.param .u32 _Z5setNVPiS_S_i_param_3
)
{
	.reg .pred 	%p<3>;
	.reg .b32 	%r<8>;
	.reg .b64 	%rd<11>;

	ld.param.u64 	%rd1, [_Z5setNVPiS_S_i_param_0];
	ld.param.u64 	%rd2, [_Z5setNVPiS_S_i_param_1];
	ld.param.u64 	%rd3, [_Z5setNVPiS_S_i_param_2];
	ld.param.u32 	%r2, [_Z5setNVPiS_S_i_param_3];
	mov.u32 	%r3, %ctaid.x;
	mov.u32 	%r4, %ntid.x;
	mov.u32 	%r5, %tid.x;
	mad.lo.s32 	%r1, %r3, %r4, %r5;
	setp.ge.s32 	%p1, %r1, %r2;
	@%p1 bra 	$L__BB3_3;
	cvta.to.global.u64 	%rd4, %rd1;
	mul.wide.s32 	%rd5, %r1, 4;
	add.s64 	%rd6, %rd4, %rd5;
	ld.global.u32 	%r6, [%rd6];
	setp.ne.s32 	%p2, %r6, 1;
	@%p2 bra 	$L__BB3_3;
	cvta.to.global.u64 	%rd7, %rd3;
	atom.global.add.u32 	%r7, [%rd7], 1;
	cvta.to.global.u64 	%rd8, %rd2;
	mul.wide.s32 	%rd9, %r7, 4;
	add.s64 	%rd10, %rd8, %rd9;
	st.global.u32 	[%rd10], %r1;
$L__BB3_3:
	ret;

}
	// .globl	_Z8insertPQPiS_S_PfiiS_
.visible .entry _Z8insertPQPiS_S_PfiiS_(
	.param .u64 .ptr .align 1 _Z8insertPQPiS_S_PfiiS__param_0,
	.param .u64 .ptr .align 1 _Z8insertPQPiS_S_PfiiS__param_1,
	.param .u64 .ptr .align 1 _Z8insertPQPiS_S_PfiiS__param_2,
	.param .u64 .ptr .align 1 _Z8insertPQPiS_S_PfiiS__param_3,
	.param .u32 _Z8insertPQPiS_S_PfiiS__param_4,
	.param .u32 _Z8insertPQPiS_S_PfiiS__param_5,
	.param .u64 .ptr .align 1 _Z8insertPQPiS_S_PfiiS__param_6
)
{
	.reg .pred 	%p<8>;
	.reg .b32 	%r<35>;
	.reg .b32 	%f<3>;
	.reg .b64 	%rd<31>;

	ld.param.u64 	%rd9, [_Z8insertPQPiS_S_PfiiS__param_0];
	ld.param.u64 	%rd10, [_Z8insertPQPiS_S_PfiiS__param_1];
	ld.param.u64 	%rd12, [_Z8insertPQPiS_S_PfiiS__param_2];
	ld.param.u64 	%rd11, [_Z8insertPQPiS_S_PfiiS__param_3];
	ld.param.u32 	%r11, [_Z8insertPQPiS_S_PfiiS__param_4];
	ld.param.u32 	%r12, [_Z8insertPQPiS_S_PfiiS__param_5];
	ld.param.u64 	%rd13, [_Z8insertPQPiS_S_PfiiS__param_6];
	cvta.to.global.u64 	%rd1, %rd13;
	cvta.to.global.u64 	%rd2, %rd12;
	mov.u32 	%r13, %ctaid.x;
	mov.u32 	%r14, %ntid.x;
	mov.u32 	%r15, %tid.x;
	mad.lo.s32 	%r1, %r13, %r14, %r15;
	setp.ge.s32 	%p1, %r1, %r11;
	@%p1 bra 	$L__BB4_9;
	add.s32 	%r16, %r11, %r12;
	add.s32 	%r17, %r16, -1;
	div.s32 	%r18, %r17, %r11;
	mul.lo.s32 	%r2, %r18, %r1;
	ld.global.u32 	%r19, [%rd2];
	setp.ge.s32 	%p2, %r1, %r19;
	@%p2 bra 	$L__BB4_9;
	cvta.to.global.u64 	%rd3, %rd11;
	cvta.to.global.u64 	%rd14, %rd9;
	mul.wide.s32 	%rd15, %r1, 4;
	add.s64 	%rd4, %rd14, %rd15;
	cvta.to.global.u64 	%rd5, %rd10;
	mov.u64 	%rd20, PQ;
	mov.u32 	%r33, %r1;
$L__BB4_3:
	mul.wide.s32 	%rd16, %r33, 4;
	add.s64 	%rd6, %rd5, %rd16;
	ld.global.u32 	%r4, [%rd6];
	mul.wide.s32 	%rd17, %r4, 4;
	add.s64 	%rd18, %rd1, %rd17;
	ld.global.u32 	%r20, [%rd18];
	setp.ne.s32 	%p3, %r20, -1;
	@%p3 bra 	$L__BB4_8;
	ld.global.u32 	%r21, [%rd4];
	add.s32 	%r22, %r21, %r2;
	mul.wide.s32 	%rd19, %r22, 4;
	add.s64 	%rd21, %rd20, %rd19;
	st.volatile.global.u32 	[%rd21], %r4;
	ld.global.u32 	%r23, [%rd4];
	add.s32 	%r24, %r23, 1;
	st.global.u32 	[%rd4], %r24;
	ld.global.u32 	%r25, [%rd6];
	mul.wide.s32 	%rd22, %r25, 4;
	add.s64 	%rd23, %rd1, %rd22;
	st.global.u32 	[%rd23], %r1;
	ld.global.u32 	%r5, [%rd4];
	setp.lt.s32 	%p4, %r5, 2;
	@%p4 bra 	$L__BB4_8;
	add.s32 	%r34, %r5, -1;
$L__BB4_6:
	add.s32 	%r8, %r34, -1;
	shr.u32 	%r9, %r8, 1;
	add.s32 	%r26, %r9, %r2;
	mul.wide.s32 	%rd24, %r26, 4;
	add.s64 	%rd7, %rd20, %rd24;
	ld.volatile.global.u32 	%r27, [%rd7];
	mul.wide.s32 	%rd26, %r27, 4;
	add.s64 	%rd27, %rd3, %rd26;
	ld.global.f32 	%f1, [%rd27];
	add.s32 	%r28, %r34, %r2;
	mul.wide.s32 	%rd28, %r28, 4;
	add.s64 	%rd8, %rd20, %rd28;
	ld.volatile.global.u32 	%r29, [%rd8];
	mul.wide.s32 	%rd29, %r29, 4;
	add.s64 	%rd30, %rd3, %rd29;
	ld.global.f32 	%f2, [%rd30];
	setp.geu.f32 	%p5, %f1, %f2;
	@%p5 bra 	$L__BB4_8;
	ld.volatile.global.u32 	%r30, [%rd8];
	ld.volatile.global.u32 	%r31, [%rd7];
	st.volatile.global.u32 	[%rd8], %r31;
	st.volatile.global.u32 	[%rd7], %r30;
	setp.gt.u32 	%p6, %r8, 1;
	mov.u32 	%r34, %r9;
	@%p6 bra 	$L__BB4_6;
$L__BB4_8:
	add.s32 	%r33, %r33, %r11;
	ld.global.u32 	%r32, [%rd2];
	setp.lt.s32 	%p7, %r33, %r32;
	@%p7 bra 	$L__BB4_3;
$L__BB4_9:
	ret;

}
	// .globl	_Z8checkMAXPiS_Pfiii
.visible .entry _Z8checkMAXPiS_Pfiii(
	.param .u64 .ptr .align 1 _Z8checkMAXPiS_Pfiii_param_0,
	.param .u64 .ptr .align 1 _Z8checkMAXPiS_Pfiii_param_1,
	.param .u64 .ptr .align 1 _Z8checkMAXPiS_Pfiii_param_2,
	.param .u32 _Z8checkMAXPiS_Pfiii_param_3,
	.param .u32 _Z8checkMAXPiS_Pfiii_param_4,
	.param .u32 _Z8checkMAXPiS_Pfiii_param_5
)
{
	.reg .pred 	%p<4>;
	.reg .b32 	%r<15>;
	.reg .b32 	%f<3>;
	.reg .b64 	%rd<16>;

	ld.param.u64 	%rd1, [_Z8checkMAXPiS_Pfiii_param_0];
	ld.param.u64 	%rd2, [_Z8checkMAXPiS_Pfiii_param_1];
	ld.param.u64 	%rd3, [_Z8checkMAXPiS_Pfiii_param_2];
	ld.param.u32 	%r2, [_Z8checkMAXPiS_Pfiii_param_3];
	ld.param.u32 	%r3, [_Z8checkMAXPiS_Pfiii_param_4];
	ld.param.u32 	%r4, [_Z8checkMAXPiS_Pfiii_param_5];
	mov.u32 	%r5, %ctaid.x;
	mov.u32 	%r6, %ntid.x;
	mov.u32 	%r7, %tid.x;
	mad.lo.s32 	%r1, %r5, %r6, %r7;
	setp.ge.s32 	%p1, %r1, %r4;
	@%p1 bra 	$L__BB5_4;
	cvta.to.global.u64 	%rd4, %rd1;
	mul.wide.s32 	%rd5, %r1, 4;
	add.s64 	%rd6, %rd4, %rd5;
	ld.global.u32 	%r8, [%rd6];
	setp.lt.s32 	%p2, %r8, 1;
	@%p2 bra 	$L__BB5_4;
	cvta.to.global.u64 	%rd7, %rd3;
	add.s32 	%r9, %r3, %r4;
	add.s32 	%r10, %r9, -1;
	div.s32 	%r11, %r10, %r4;
	mul.lo.s32 	%r12, %r11, %r1;
	mul.wide.s32 	%rd8, %r12, 4;
	mov.u64 	%rd9, PQ;
	add.s64 	%rd10, %rd9, %rd8;
	ld.volatile.global.u32 	%r13, [%rd10];
	mul.wide.s32 	%rd11, %r13, 4;
	add.s64 	%rd12, %rd7, %rd11;
	ld.global.f32 	%f1, [%rd12];
	mul.wide.s32 	%rd13, %r2, 4;
	add.s64 	%rd14, %rd7, %rd13;
	ld.global.f32 	%f2, [%rd14];
	setp.leu.f32 	%p3, %f1, %f2;
	@%p3 bra 	$L__BB5_4;
	cvta.to.global.u64 	%rd15, %rd2;
	atom.global.exch.b32 	%r14, [%rd15], 0;
$L__BB5_4:
	ret;

}


// ===== COMPILED SASS (sm_100) =====

	.target	sm_100

	.elftype	@"ET_EXEC"


//--------------------- .note.nv.tkinfo           --------------------------
	.section	.note.nv.tkinfo,"",@"SHT_NOTE"
	.sectionflags	@"SHF_NOTE_NV_TKINFO"
	.tkinfo
        /*0018*/ 	.word	0x00000002
        /*0030*/ 	.string	""
        /*0030*/ 	.string	"ptxas"
        /*0030*/ 	.string	"Cuda compilation tools, release 13.0, V13.0.88"
        /*0030*/ 	.string	"Build cuda_13.0.r13.0/compiler.36424714_0"
        /*0030*/ 	.string	"-arch sm_100 -m 64 "



//--------------------- .note.nv.cuinfo           --------------------------
	.section	.note.nv.cuinfo,"",@"SHT_NOTE"
	.sectionflags	@"SHF_NOTE_NV_CUINFO"
        /*0018*/ 	.short	0x0002
        /*001a*/ 	.short	0x0064
        /*001c*/ 	.short	0x0082
	.zero		2


//--------------------- .nv.info                  --------------------------
	.section	.nv.info,"",@"SHT_CUDA_INFO"
	.align	4


	//----- nvinfo : EIATTR_REGCOUNT
	.align		4
        /*0000*/ 	.byte	0x04, 0x2f
        /*0002*/ 	.short	(.L_2 - .L_1)
	.align		4
.L_1:
        /*0004*/ 	.word	index@(_Z10extractMaxPiS_S_PfS_ii)
        /*0008*/ 	.word	0x00000018


	//----- nvinfo : EIATTR_FRAME_SIZE
	.align		4
.L_2:
        /*000c*/ 	.byte	0x04, 0x11
        /*000e*/ 	.short	(.L_4 - .L_3)
	.align		4
.L_3:
        /*0010*/ 	.word	index@(_Z10extractMaxPiS_S_PfS_ii)
        /*0014*/ 	.word	0x00000000


	//----- nvinfo : EIATTR_REGCOUNT
	.align		4
.L_4:
        /*0018*/ 	.byte	0x04, 0x2f
        /*001a*/ 	.short	(.L_6 - .L_5)
	.align		4
.L_5:
        /*001c*/ 	.word	index@(_Z13A_star_expandPiS_PfS_PVfS_S_S_S_S_iiiiS_S_S0_S_S_)
        /*0020*/ 	.word	0x00000028


	//----- nvinfo : EIATTR_FRAME_SIZE
	.align		4
.L_6:
        /*0024*/ 	.byte	0x04, 0x11
        /*0026*/ 	.short	(.L_8 - .L_7)
	.align		4
.L_7:
        /*0028*/ 	.word	index@($__internal_0_$__cuda_sm3x_div_rn_noftz_f32_slowpath)
        /*002c*/ 	.word	0x00000000


	//----- nvinfo : EIATTR_FRAME_SIZE
	.align		4
.L_8:
        /*0030*/ 	.byte	0x04, 0x11
        /*0032*/ 	.short	(.L_10 - .L_9)
	.align		4
.L_9:
        /*0034*/ 	.word	index@(_Z13A_star_expandPiS_PfS_PVfS_S_S_S_S_iiiiS_S_S0_S_S_)
        /*0038*/ 	.word	0x00000000


	//----- nvinfo : EIATTR_REGCOUNT
	.align		4
.L_10:
        /*003c*/ 	.byte	0x04, 0x2f
        /*003e*/ 	.short	(.L_12 - .L_11)
	.align		4
.L_11:
        /*0040*/ 	.word	index@(_Z10keepHeapPQPiPfii)
        /*0044*/ 	.word	0x00000016


	//----- nvinfo : EIATTR_FRAME_SIZE
	.align		4
.L_12:
        /*0048*/ 	.byte	0x04, 0x11
        /*004a*/ 	.short	(.L_14 - .L_13)
	.align		4
.L_13:
        /*004c*/ 	.word	index@(_Z10keepHeapPQPiPfii)
        /*0050*/ 	.word	0x00000000


	//----- nvinfo : EIATTR_REGCOUNT
	.align		4
.L_14:
        /*0054*/ 	.byte	0x04, 0x2f
        /*0056*/ 	.short	(.L_16 - .L_15)
	.align		4
.L_15:
        /*0058*/ 	.word	index@(_Z5setNVPiS_S_i)
        /*005c*/ 	.word	0x0000000e


	//----- nvinfo : EIATTR_FRAME_SIZE
	.align		4
.L_16:
        /*0060*/ 	.byte	0x04, 0x11
        /*0062*/ 	.short	(.L_18 - .L_17)
	.align		4
.L_17:
        /*0064*/ 	.word	index@(_Z5setNVPiS_S_i)
        /*0068*/ 	.word	0x00000000


	//----- nvinfo : EIATTR_REGCOUNT
	.align		4
.L_18:
        /*006c*/ 	.byte	0x04, 0x2f
        /*006e*/ 	.short	(.L_20 - .L_19)
	.align		4
.L_19:
        /*0070*/ 	.word	index@(_Z8insertPQPiS_S_PfiiS_)
        /*0074*/ 	.word	0x00000016


	//----- nvinfo : EIATTR_FRAME_SIZE
	.align		4
.L_20:
        /*0078*/ 	.byte	0x04, 0x11
        /*007a*/ 	.short	(.L_22 - .L_21)
	.align		4
.L_21:
        /*007c*/ 	.word	index@(_Z8insertPQPiS_S_PfiiS_)
        /*0080*/ 	.word	0x00000000


	//----- nvinfo : EIATTR_REGCOUNT
	.align		4
.L_22:
        /*0084*/ 	.byte	0x04, 0x2f
        /*0086*/ 	.short	(.L_24 - .L_23)
	.align		4
.L_23:
        /*0088*/ 	.word	index@(_Z8checkMAXPiS_Pfiii)
        /*008c*/ 	.word	0x0000000e


	//----- nvinfo : EIATTR_FRAME_SIZE
	.align		4
.L_24:
        /*0090*/ 	.byte	0x04, 0x11
        /*0092*/ 	.short	(.L_26 - .L_25)
	.align		4
.L_25:
        /*0094*/ 	.word	index@(_Z8checkMAXPiS_Pfiii)
        /*0098*/ 	.word	0x00000000


	//----- nvinfo : EIATTR_MIN_STACK_SIZE
	.align		4
.L_26:
        /*009c*/ 	.byte	0x04, 0x12
        /*009e*/ 	.short	(.L_28 - .L_27)
	.align		4
.L_27:
        /*00a0*/ 	.word	index@(_Z8checkMAXPiS_Pfiii)
        /*00a4*/ 	.word	0x00000000


	//----- nvinfo : EIATTR_MIN_STACK_SIZE
	.align		4
.L_28:
        /*00a8*/ 	.byte	0x04, 0x12
        /*00aa*/ 	.short	(.L_30 - .L_29)
	.align		4
.L_29:
        /*00ac*/ 	.word	index@(_Z8insertPQPiS_S_PfiiS_)
        /*00b0*/ 	.word	0x00000000


	//----- nvinfo : EIATTR_MIN_STACK_SIZE
	.align		4
.L_30:
        /*00b4*/ 	.byte	0x04, 0x12
        /*00b6*/ 	.short	(.L_32 - .L_31)
	.align		4
.L_31:
        /*00b8*/ 	.word	index@(_Z5setNVPiS_S_i)
        /*00bc*/ 	.word	0x00000000


	//----- nvinfo : EIATTR_MIN_STACK_SIZE
	.align		4
.L_32:
        /*00c0*/ 	.byte	0x04, 0x12
        /*00c2*/ 	.short	(.L_34 - .L_33)
	.align		4
.L_33:
        /*00c4*/ 	.word	index@(_Z10keepHeapPQPiPfii)
        /*00c8*/ 	.word	0x00000000


	//----- nvinfo : EIATTR_MIN_STACK_SIZE
	.align		4
.L_34:
        /*00cc*/ 	.byte	0x04, 0x12
        /*00ce*/ 	.short	(.L_36 - .L_35)
	.align		4
.L_35:
        /*00d0*/ 	.word	index@(_Z13A_star_expandPiS_PfS_PVfS_S_S_S_S_iiiiS_S_S0_S_S_)
        /*00d4*/ 	.word	0x00000000


	//----- nvinfo : EIATTR_MIN_STACK_SIZE
	.align		4
.L_36:
        /*00d8*/ 	.byte	0x04, 0x12
        /*00da*/ 	.short	(.L_38 - .L_37)
	.align		4
.L_37:
        /*00dc*/ 	.word	index@(_Z10extractMaxPiS_S_PfS_ii)
        /*00e0*/ 	.word	0x00000000
.L_38:


//--------------------- .nv.compat                --------------------------
	.section	.nv.compat,"",@"SHT_CUDA_COMPAT_INFO"
	.align	4
        /*0000*/ 	.byte	0x02, 0x09, 0x00, 0x00, 0x02, 0x02, 0x01, 0x00, 0x02, 0x05, 0x05, 0x00, 0x03, 0x07, 0x01, 0x01
        /*0010*/ 	.byte	0x02, 0x03, 0x00, 0x00, 0x02, 0x06, 0x01, 0x00, 0x04, 0x0b, 0x08, 0x00, 0x01, 0x00, 0x00, 0x00
        /*0020*/ 	.byte	0x00, 0x00, 0x00, 0x00


//--------------------- .nv.info._Z8checkMAXPiS_Pfiii --------------------------
	.section	.nv.info._Z8checkMAXPiS_Pfiii,"",@"SHT_CUDA_INFO"
	.sectionflags	@""
	.align	4


	//----- nvinfo : EIATTR_CUDA_API_VERSION
	.align		4
        /*0000*/ 	.byte	0x04, 0x37
        /*0002*/ 	.short	(.L_40 - .L_39)
.L_39:
        /*0004*/ 	.word	0x00000082


	//----- nvinfo : EIATTR_KPARAM_INFO
	.align		4
.L_40:
        /*0008*/ 	.byte	0x04, 0x17
        /*000a*/ 	.short	(.L_42 - .L_41)
.L_41:
        /*000c*/ 	.word	0x00000000
        /*0010*/ 	.short	0x0005
        /*0012*/ 	.short	0x0020
        /*0014*/ 	.byte	0x00, 0xf0, 0x11, 0x00


	//----- nvinfo : EIATTR_KPARAM_INFO
	.align		4
.L_42:
        /*0018*/ 	.byte	0x04, 0x17
        /*001a*/ 	.short	(.L_44 - .L_43)
.L_43:
        /*001c*/ 	.word	0x00000000
        /*0020*/ 	.short	0x0004
        /*0022*/ 	.short	0x001c
        /*0024*/ 	.byte	0x00, 0xf0, 0x11, 0x00


	//----- nvinfo : EIATTR_KPARAM_INFO
	.align		4
.L_44:
        /*0028*/ 	.byte	0x04, 0x17
        /*002a*/ 	.short	(.L_46 - .L_45)
.L_45:
        /*002c*/ 	.word	0x00000000
        /*0030*/ 	.short	0x0003
        /*0032*/ 	.short	0x0018
        /*0034*/ 	.byte	0x00, 0xf0, 0x11, 0x00


	//----- nvinfo : EIATTR_KPARAM_INFO
	.align		4
.L_46:
        /*0038*/ 	.byte	0x04, 0x17
        /*003a*/ 	.short	(.L_48 - .L_47)
.L_47:
        /*003c*/ 	.word	0x00000000
        /*0040*/ 	.short	0x0002
        /*0042*/ 	.short	0x0010
        /*0044*/ 	.byte	0x00, 0xf5, 0x21, 0x00


	//----- nvinfo : EIATTR_KPARAM_INFO
	.align		4
.L_48:
        /*0048*/ 	.byte	0x04, 0x17
        /*004a*/ 	.short	(.L_50 - .L_49)
.L_49:
        /*004c*/ 	.word	0x00000000
        /*0050*/ 	.short	0x0001
        /*0052*/ 	.short	0x0008
        /*0054*/ 	.byte	0x00, 0xf5, 0x21, 0x00


	//----- nvinfo : EIATTR_KPARAM_INFO
	.align		4
.L_50:
        /*0058*/ 	.byte	0x04, 0x17
        /*005a*/ 	.short	(.L_52 - .L_51)
.L_51:
        /*005c*/ 	.word	0x00000000
        /*0060*/ 	.short	0x0000
        /*0062*/ 	.short	0x0000
        /*0064*/ 	.byte	0x00, 0xf5, 0x21, 0x00


	//----- nvinfo : EIATTR_SPARSE_MMA_MASK
	.align		4
.L_52:
        /*0068*/ 	.byte	0x03, 0x50
        /*006a*/ 	.short	0x0000


	//----- nvinfo : EIATTR_MAXREG_COUNT
	.align		4
        /*006c*/ 	.byte	0x03, 0x1b
        /*006e*/ 	.short	0x00ff


	//----- nvinfo : EIATTR_MERCURY_ISA_VERSION
	.align		4
        /*0070*/ 	.byte	0x03, 0x5f
        /*0072*/ 	.short	0x0101


	//----- nvinfo : EIATTR_VRC_CTA_INIT_COUNT
	.align		4
        /*0074*/ 	.byte	0x02, 0x4a
	.zero		1
	.zero		1


	//----- nvinfo : EIATTR_EXIT_INSTR_OFFSETS
	.align		4
        /*0078*/ 	.byte	0x04, 0x1c
        /*007a*/ 	.short	(.L_54 - .L_53)


	//   ....[0]....
.L_53:
        /*007c*/ 	.word	0x00000070


	//   ....[1]....
        /*0080*/ 	.word	0x000000d0


	//   ....[2]....
        /*0084*/ 	.word	0x00000320


	//   ....[3]....
        /*0088*/ 	.word	0x00000350


	//----- nvinfo : EIATTR_CBANK_PARAM_SIZE
	.align		4
.L_54:
        /*008c*/ 	.byte	0x03, 0x19
        /*008e*/ 	.short	0x0024


	//----- nvinfo : EIATTR_PARAM_CBANK
	.align		4
        /*0090*/ 	.byte	0x04, 0x0a
        /*0092*/ 	.short	(.L_56 - .L_55)
	.align		4
.L_55:
        /*0094*/ 	.word	index@(.nv.constant0._Z8checkMAXPiS_Pfiii)
        /*0098*/ 	.short	0x0380
        /*009a*/ 	.short	0x0024


	//----- nvinfo : EIATTR_SW_WAR
	.align		4
.L_56:
        /*009c*/ 	.byte	0x04, 0x36
        /*009e*/ 	.short	(.L_58 - .L_57)
.L_57:
        /*00a0*/ 	.word	0x00000008
.L_58:


//--------------------- .nv.info._Z8insertPQPiS_S_PfiiS_ --------------------------
	.section	.nv.info._Z8insertPQPiS_S_PfiiS_,"",@"SHT_CUDA_INFO"
	.sectionflags	@""
	.align	4


	//----- nvinfo : EIATTR_CUDA_API_VERSION
	.align		4
        /*0000*/ 	.byte	0x04, 0x37
        /*0002*/ 	.short	(.L_60 - .L_59)
.L_59:
        /*0004*/ 	.word	0x00000082


	//----- nvinfo : EIATTR_KPARAM_INFO
	.align		4
.L_60:
        /*0008*/ 	.byte	0x04, 0x17
        /*000a*/ 	.short	(.L_62 - .L_61)
.L_61:
        /*000c*/ 	.word	0x00000000
        /*0010*/ 	.short	0x0006
        /*0012*/ 	.short	0x0028
        /*0014*/ 	.byte	0x00, 0xf5, 0x21, 0x00


	//----- nvinfo : EIATTR_KPARAM_INFO
	.align		4
.L_62:
        /*0018*/ 	.byte	0x04, 0x17
        /*001a*/ 	.short	(.L_64 - .L_63)
.L_63:
        /*001c*/ 	.word	0x00000000
        /*0020*/ 	.short	0x0005
        /*0022*/ 	.short	0x0024
        /*0024*/ 	.byte	0x00, 0xf0, 0x11, 0x00


	//----- nvinfo : EIATTR_KPARAM_INFO
	.align		4
.L_64:
        /*0028*/ 	.byte	0x04, 0x17
        /*002a*/ 	.short	(.L_66 - .L_65)
.L_65:
        /*002c*/ 	.word	0x00000000
        /*0030*/ 	.short	0x0004
        /*0032*/ 	.short	0x0020
        /*0034*/ 	.byte	0x00, 0xf0, 0x11, 0x00


	//----- nvinfo : EIATTR_KPARAM_INFO
	.align		4
.L_66:
        /*0038*/ 	.byte	0x04, 0x17
        /*003a*/ 	.short	(.L_68 - .L_67)
.L_67:
        /*003c*/ 	.word	0x00000000
        /*0040*/ 	.short	0x0003
        /*0042*/ 	.short	0x0018
        /*0044*/ 	.byte	0x00, 0xf5, 0x21, 0x00


	//----- nvinfo : EIATTR_KPARAM_INFO
	.align		4
.L_68:
        /*0048*/ 	.byte	0x04, 0x17
        /*004a*/ 	.short	(.L_70 - .L_69)
.L_69:
        /*004c*/ 	.word	0x00000000
        /*0050*/ 	.short	0x0002
        /*0052*/ 	.short	0x0010
        /*0054*/ 	.byte	0x00, 0xf5, 0x21, 0x00


	//----- nvinfo : EIATTR_KPARAM_INFO
	.align		4
.L_70:
        /*0058*/ 	.byte	0x04, 0x17
        /*005a*/ 	.short	(.L_72 - .L_71)
.L_71:
        /*005c*/ 	.word	0x00000000
        /*0060*/ 	.short	0x0001
        /*0062*/ 	.short	0x0008
        /*0064*/ 	.byte	0x00, 0xf5, 0x21, 0x00


	//----- nvinfo : EIATTR_KPARAM_INFO
	.align		4
.L_72:
        /*0068*/ 	.byte	0x04, 0x17
        /*006a*/ 	.short	(.L_74 - .L_73)
.L_73:
        /*006c*/ 	.word	0x00000000
        /*0070*/ 	.short	0x0000
        /*0072*/ 	.short	0x0000
        /*0074*/ 	.byte	0x00, 0xf5, 0x21, 0x00


	//----- nvinfo : EIATTR_SPARSE_MMA_MASK
	.align		4
.L_74:
        /*0078*/ 	.byte	0x03, 0x50
        /*007a*/ 	.short	0x0000


	//----- nvinfo : EIATTR_MAXREG_COUNT
	.align		4
        /*007c*/ 	.byte	0x03, 0x1b
        /*007e*/ 	.short	0x00ff


	//----- nvinfo : EIATTR_MERCURY_ISA_VERSION
	.align		4
        /*0080*/ 	.byte	0x03, 0x5f
        /*0082*/ 	.short	0x0101


	//----- nvinfo : EIATTR_VRC_CTA_INIT_COUNT
	.align		4
        /*0084*/ 	.byte	0x02, 0x4a
	.zero		1
	.zero		1


	//----- nvinfo : EIATTR_EXIT_INSTR_OFFSETS
	.align		4
        /*0088*/ 	.byte	0x04, 0x1c
        /*008a*/ 	.short	(.L_76 - .L_75)


	//   ....[0]....
.L_75:
        /*008c*/ 	.word	0x00000070


	//   ....[1]....
        /*0090*/ 	.word	0x000001f0


	//   ....[2]....
        /*0094*/ 	.word	0x00000610


	//----- nvinfo : EIATTR_CRS_STACK_SIZE
	.align		4
.L_76:
        /*0098*/ 	.byte	0x04, 0x1e
        /*009a*/ 	.short	(.L_78 - .L_77)
.L_77:
        /*009c*/ 	.word	0x00000000


	//----- nvinfo : EIATTR_CBANK_PARAM_SIZE
	.align		4
.L_78:
        /*00a0*/ 	.byte	0x03, 0x19
        /*00a2*/ 	.short	0x0030


	//----- nvinfo : EIATTR_PARAM_CBANK
	.align		4
        /*00a4*/ 	.byte	0x04, 0x0a
        /*00a6*/ 	.short	(.L_80 - .L_79)
	.align		4
.L_79:
        /*00a8*/ 	.word	index@(.nv.constant0._Z8insertPQPiS_S_PfiiS_)
        /*00ac*/ 	.short	0x0380
        /*00ae*/ 	.short	0x0030


	//----- nvinfo : EIATTR_SW_WAR
	.align		4
.L_80:
        /*00b0*/ 	.byte	0x04, 0x36
        /*00b2*/ 	.short	(.L_82 - .L_81)
.L_81:
        /*00b4*/ 	.word	0x00000008
.L_82:


//--------------------- .nv.info._Z5setNVPiS_S_i  --------------------------
	.section	.nv.info._Z5setNVPiS_S_i,"",@"SHT_CUDA_INFO"
	.sectionflags	@""
	.align	4


	//----- nvinfo : EIATTR_CUDA_API_VERSION
	.align		4
        /*0000*/ 	.byte	0x04, 0x37
        /*0002*/ 	.short	(.L_84 - .L_83)
.L_83:
        /*0004*/ 	.word	0x00000082


	//----- nvinfo : EIATTR_KPARAM_INFO
	.align		4
.L_84:
        /*0008*/ 	.byte	0x04, 0x17
        /*000a*/ 	.short	(.L_86 - .L_85)
.L_85:
        /*000c*/ 	.word	0x00000000
        /*0010*/ 	.short	0x0003
        /*0012*/ 	.short	0x0018
        /*0014*/ 	.byte	0x00, 0xf0, 0x11, 0x00


	//----- nvinfo : EIATTR_KPARAM_INFO
	.align		4
.L_86:
        /*0018*/ 	.byte	0x04, 0x17
        /*001a*/ 	.short	(.L_88 - .L_87)
.L_87:
        /*001c*/ 	.word	0x00000000
        /*0020*/ 	.short	0x0002
        /*0022*/ 	.short	0x0010
        /*0024*/ 	.byte	0x00, 0xf5, 0x21, 0x00


	//----- nvinfo : EIATTR_KPARAM_INFO
	.align		4
.L_88:
        /*0028*/ 	.byte	0x04, 0x17
        /*002a*/ 	.short	(.L_90 - .L_89)
.L_89:
        /*002c*/ 	.word	0x00000000
        /*0030*/ 	.short	0x0001
        /*0032*/ 	.short	0x0008
        /*0034*/ 	.byte	0x00, 0xf5, 0x21, 0x00


	//----- nvinfo : EIATTR_KPARAM_INFO
	.align		4
.L_90:
        /*0038*/ 	.byte	0x04, 0x17
        /*003a*/ 	.short	(.L_92 - .L_91)
.L_91:
        /*003c*/ 	.word	0x00000000
        /*0040*/ 	.short	0x0000
        /*0042*/ 	.short	0x0000
        /*0044*/ 	.byte	0x00, 0xf5, 0x21, 0x00


	//----- nvinfo : EIATTR_SPARSE_MMA_MASK
	.align		4
.L_92:
        /*0048*/ 	.byte	0x03, 0x50
        /*004a*/ 	.short	0x0000


	//----- nvinfo : EIATTR_MAXREG_COUNT
	.align		4
        /*004c*/ 	.byte	0x03, 0x1b
        /*004e*/ 	.short	0x00ff


	//----- nvinfo : EIATTR_MERCURY_ISA_VERSION
	.align		4
        /*0050*/ 	.byte	0x03, 0x5f
        /*0052*/ 	.short	0x0101


	//----- nvinfo : EIATTR_INT_WARP_WIDE_INSTR_OFFSETS
	.align		4
        /*0054*/ 	.byte	0x04, 0x31
        /*0056*/ 	.short	(.L_94 - .L_93)


	//   ....[0]....
.L_93:
        /*0058*/ 	.word	0x000000f0


	//   ....[1]....
        /*005c*/ 	.word	0x00000190


	//----- nvinfo : EIATTR_VRC_CTA_INIT_COUNT
	.align		4
.L_94:
        /*0060*/ 	.byte	0x02, 0x4a
	.zero		1
	.zero		1


	//----- nvinfo : EIATTR_EXIT_INSTR_OFFSETS
	.align		4
        /*0064*/ 	.byte	0x04, 0x1c
        /*0066*/ 	.short	(.L_96 - .L_95)


	//   ....[0]....
.L_95:
        /*0068*/ 	.word	0x00000070


	//   ....[1]....
        /*006c*/ 	.word	0x000000d0


	//   ....[2]....
        /*0070*/ 	.word	0x000001d0


	//----- nvinfo : EIATTR_CBANK_PARAM_SIZE
	.align		4
.L_96:
        /*0074*/ 	.byte	0x03, 0x19
        /*0076*/ 	.short	0x001c


	//----- nvinfo : EIATTR_PARAM_CBANK
	.align		4
        /*0078*/ 	.byte	0x04, 0x0a
        /*007a*/ 	.short	(.L_98 - .L_97)
	.align		4
.L_97:
        /*007c*/ 	.word	index@(.nv.constant0._Z5setNVPiS_S_i)
        /*0080*/ 	.short	0x0380
        /*0082*/ 	.short	0x001c


	//----- nvinfo : EIATTR_SW_WAR
	.align		4
.L_98:
        /*0084*/ 	.byte	0x04, 0x36
        /*0086*/ 	.short	(.L_100 - .L_99)
.L_99:
        /*0088*/ 	.word	0x00000008
.L_100:


//--------------------- .nv.info._Z10keepHeapPQPiPfii --------------------------
	.section	.nv.info._Z10keepHeapPQPiPfii,"",@"SHT_CUDA_INFO"
	.sectionflags	@""
	.align	4


	//----- nvinfo : EIATTR_CUDA_API_VERSION
	.align		4
        /*0000*/ 	.byte	0x04, 0x37
        /*0002*/ 	.short	(.L_102 - .L_101)
.L_101:
        /*0004*/ 	.word	0x00000082


	//----- nvinfo : EIATTR_KPARAM_INFO
	.align		4
.L_102:
        /*0008*/ 	.byte	0x04, 0x17
        /*000a*/ 	.short	(.L_104 - .L_103)
.L_103:
        /*000c*/ 	.word	0x00000000
        /*0010*/ 	.short	0x0003
        /*0012*/ 	.short	0x0014
        /*0014*/ 	.byte	0x00, 0xf0, 0x11, 0x00


	//----- nvinfo : EIATTR_KPARAM_INFO
	.align		4
.L_104:
        /*0018*/ 	.byte	0x04, 0x17
        /*001a*/ 	.short	(.L_106 - .L_105)
.L_105:
        /*001c*/ 	.word	0x00000000
        /*0020*/ 	.short	0x0002
        /*0022*/ 	.short	0x0010
        /*0024*/ 	.byte	0x00, 0xf0, 0x11, 0x00


	//----- nvinfo : EIATTR_KPARAM_INFO
	.align		4
.L_106:
        /*0028*/ 	.byte	0x04, 0x17
        /*002a*/ 	.short	(.L_108 - .L_107)
.L_107:
        /*002c*/ 	.word	0x00000000
        /*0030*/ 	.short	0x0001
        /*0032*/ 	.short	0x0008
        /*0034*/ 	.byte	0x00, 0xf5, 0x21, 0x00


	//----- nvinfo : EIATTR_KPARAM_INFO
	.align		4
.L_108:
        /*0038*/ 	.byte	0x04, 0x17
        /*003a*/ 	.short	(.L_110 - .L_109)
.L_109:
        /*003c*/ 	.word	0x00000000
        /*0040*/ 	.short	0x0000
        /*0042*/ 	.short	0x0000
        /*0044*/ 	.byte	0x00, 0xf5, 0x21, 0x00


	//----- nvinfo : EIATTR_SPARSE_MMA_MASK
	.align		4
.L_110:
        /*0048*/ 	.byte	0x03, 0x50
        /*004a*/ 	.short	0x0000


	//----- nvinfo : EIATTR_MAXREG_COUNT
	.align		4
        /*004c*/ 	.byte	0x03, 0x1b
        /*004e*/ 	.short	0x00ff


	//----- nvinfo : EIATTR_MERCURY_ISA_VERSION
	.align		4
        /*0050*/ 	.byte	0x03, 0x5f
        /*0052*/ 	.short	0x0101


	//----- nvinfo : EIATTR_VRC_CTA_INIT_COUNT
	.align		4
        /*0054*/ 	.byte	0x02, 0x4a
	.zero		1
	.zero		1


	//----- nvinfo : EIATTR_EXIT_INSTR_OFFSETS
	.align		4
        /*0058*/ 	.byte	0x04, 0x1c
        /*005a*/ 	.short	(.L_112 - .L_111)


	//   ....[0]....
.L_111:
        /*005c*/ 	.word	0x00000070


	//   ....[1]....
        /*0060*/ 	.word	0x000000d0


	//   ....[2]....
        /*0064*/ 	.word	0x000008d0


	//----- nvinfo : EIATTR_CRS_STACK_SIZE
	.align		4
.L_112:
        /*0068*/ 	.byte	0x04, 0x1e
        /*006a*/ 	.short	(.L_114 - .L_113)
.L_113:
        /*006c*/ 	.word	0x00000000


	//----- nvinfo : EIATTR_CBANK_PARAM_SIZE
	.align		4
.L_114:
        /*0070*/ 	.byte	0x03, 0x19
        /*0072*/ 	.short	0x0018


	//----- nvinfo : EIATTR_PARAM_CBANK
	.align		4
        /*0074*/ 	.byte	0x04, 0x0a
        /*0076*/ 	.short	(.L_116 - .L_115)
	.align		4
.L_115:
        /*0078*/ 	.word	index@(.nv.constant0._Z10keepHeapPQPiPfii)
        /*007c*/ 	.short	0x0380
        /*007e*/ 	.short	0x0018


	//----- nvinfo : EIATTR_SW_WAR
	.align		4
.L_116:
        /*0080*/ 	.byte	0x04, 0x36
        /*0082*/ 	.short	(.L_118 - .L_117)
.L_117:
        /*0084*/ 	.word	0x00000008
.L_118:


//--------------------- .nv.info._Z13A_star_expandPiS_PfS_PVfS_S_S_S_S_iiiiS_S_S0_S_S_ --------------------------
	.section	.nv.info._Z13A_star_expandPiS_PfS_PVfS_S_S_S_S_iiiiS_S_S0_S_S_,"",@"SHT_CUDA_INFO"
	.sectionflags	@""
	.align	4


	//----- nvinfo : EIATTR_CUDA_API_VERSION
	.align		4
        /*0000*/ 	.byte	0x04, 0x37
        /*0002*/ 	.short	(.L_120 - .L_119)
.L_119:
        /*0004*/ 	.word	0x00000082


	//----- nvinfo : EIATTR_KPARAM_INFO
	.align		4
.L_120:
        /*0008*/ 	.byte	0x04, 0x17
        /*000a*/ 	.short	(.L_122 - .L_121)
.L_121:
        /*000c*/ 	.word	0x00000000
        /*0010*/ 	.short	0x0012
        /*0012*/ 	.short	0x0080
        /*0014*/ 	.byte	0x00, 0xf5, 0x21, 0x00


	//----- nvinfo : EIATTR_KPARAM_INFO
	.align		4
.L_122:
        /*0018*/ 	.byte	0x04, 0x17
        /*001a*/ 	.short	(.L_124 - .L_123)
.L_123:
        /*001c*/ 	.word	0x00000000
        /*0020*/ 	.short	0x0011
        /*0022*/ 	.short	0x0078
        /*0024*/ 	.byte	0x00, 0xf5, 0x21, 0x00


	//----- nvinfo : EIATTR_KPARAM_INFO
	.align		4
.L_124:
        /*0028*/ 	.byte	0x04, 0x17
        /*002a*/ 	.short	(.L_126 - .L_125)
.L_125:
        /*002c*/ 	.word	0x00000000
        /*0030*/ 	.short	0x0010
        /*0032*/ 	.short	0x0070
        /*0034*/ 	.byte	0x00, 0xf5, 0x21, 0x00


	//----- nvinfo : EIATTR_KPARAM_INFO
	.align		4
.L_126:
        /*0038*/ 	.byte	0x04, 0x17
        /*003a*/ 	.short	(.L_128 - .L_127)
.L_127:
        /*003c*/ 	.word	0x00000000
        /*0040*/ 	.short	0x000f
        /*0042*/ 	.short	0x0068
        /*0044*/ 	.byte	0x00, 0xf5, 0x21, 0x00


	//----- nvinfo : EIATTR_KPARAM_INFO
	.align		4
.L_128:
        /*0048*/ 	.byte	0x04, 0x17
        /*004a*/ 	.short	(.L_130 - .L_129)
.L_129:
        /*004c*/ 	.word	0x00000000
        /*0050*/ 	.short	0x000e
        /*0052*/ 	.short	0x0060
        /*0054*/ 	.byte	0x00, 0xf5, 0x21, 0x00


	//----- nvinfo : EIATTR_KPARAM_INFO
	.align		4
.L_130:
        /*0058*/ 	.byte	0x04, 0x17
        /*005a*/ 	.short	(.L_132 - .L_131)
.L_131:
        /*005c*/ 	.word	0x00000000
        /*0060*/ 	.short	0x000d
        /*0062*/ 	.short	0x005c
        /*0064*/ 	.byte	0x00, 0xf0, 0x11, 0x00


	//----- nvinfo : EIATTR_KPARAM_INFO
	.align		4
.L_132:
        /*0068*/ 	.byte	0x04, 0x17
        /*006a*/ 	.short	(.L_134 - .L_133)
.L_133:
        /*006c*/ 	.word	0x00000000
        /*0070*/ 	.short	0x000c
        /*0072*/ 	.short	0x0058
        /*0074*/ 	.byte	0x00, 0xf0, 0x11, 0x00


	//----- nvinfo : EIATTR_KPARAM_INFO
	.align		4
.L_134:
        /*0078*/ 	.byte	0x04, 0x17
        /*007a*/ 	.short	(.L_136 - .L_135)
.L_135:
        /*007c*/ 	.word	0x00000000
        /*0080*/ 	.short	0x000b
        /*0082*/ 	.short	0x0054
        /*0084*/ 	.byte	0x00, 0xf0, 0x11, 0x00


	//----- nvinfo : EIATTR_KPARAM_INFO
	.align		4
.L_136:
        /*0088*/ 	.byte	0x04, 0x17
        /*008a*/ 	.short	(.L_138 - .L_137)
.L_137:
        /*008c*/ 	.word	0x00000000
        /*0090*/ 	.short	0x000a
        /*0092*/ 	.short	0x0050
        /*0094*/ 	.byte	0x00, 0xf0, 0x11, 0x00


	//----- nvinfo : EIATTR_KPARAM_INFO
	.align		4
.L_138:
        /*0098*/ 	.byte	0x04, 0x17
        /*009a*/ 	.short	(.L_140 - .L_139)
.L_139:
        /*009c*/ 	.word	0x00000000
        /*00a0*/ 	.short	0x0009
        /*00a2*/ 	.short	0x0048
        /*00a4*/ 	.byte	0x00, 0xf5, 0x21, 0x00


	//----- nvinfo : EIATTR_KPARAM_INFO
	.align		4
.L_140:
        /*00a8*/ 	.byte	0x04, 0x17
        /*00aa*/ 	.short	(.L_142 - .L_141)
.L_141:
        /*00ac*/ 	.word	0x00000000
        /*00b0*/ 	.short	0x0008
        /*00b2*/ 	.short	0x0040
        /*00b4*/ 	.byte	0x00, 0xf5, 0x21, 0x00


	//----- nvinfo : EIATTR_KPARAM_INFO
	.align		4
.L_142:
        /*00b8*/ 	.byte	0x04, 0x17
        /*00ba*/ 	.short	(.L_144 - .L_143)
.L_143:
        /*00bc*/ 	.word	0x00000000
        /*00c0*/ 	.short	0x0007
        /*00c2*/ 	.short	0x0038
        /*00c4*/ 	.byte	0x00, 0xf5, 0x21, 0x00


	//----- nvinfo : EIATTR_KPARAM_INFO
	.align		4
.L_144:
        /*00c8*/ 	.byte	0x04, 0x17
        /*00ca*/ 	.short	(.L_146 - .L_145)
.L_145:
        /*00cc*/ 	.word	0x00000000
        /*00d0*/ 	.short	0x0006
        /*00d2*/ 	.short	0x0030
        /*00d4*/ 	.byte	0x00, 0xf5, 0x21, 0x00


	//----- nvinfo : EIATTR_KPARAM_INFO
	.align		4
.L_146:
        /*00d8*/ 	.byte	0x04, 0x17
        /*00da*/ 	.short	(.L_148 - .L_147)
.L_147:
        /*00dc*/ 	.word	0x00000000
        /*00e0*/ 	.short	0x0005
        /*00e2*/ 	.short	0x0028
        /*00e4*/ 	.byte	0x00, 0xf5, 0x21, 0x00


	//----- nvinfo : EIATTR_KPARAM_INFO
	.align		4
.L_148:
        /*00e8*/ 	.byte	0x04, 0x17
        /*00ea*/ 	.short	(.L_150 - .L_149)
.L_149:
        /*00ec*/ 	.word	0x00000000
        /*00f0*/ 	.short	0x0004
        /*00f2*/ 	.short	0x0020
        /*00f4*/ 	.byte	0x00, 0xf5, 0x21, 0x00


	//----- nvinfo : EIATTR_KPARAM_INFO
	.align		4
.L_150:
        /*00f8*/ 	.byte	0x04, 0x17
        /*00fa*/ 	.short	(.L_152 - .L_151)
.L_151:
        /*00fc*/ 	.word	0x00000000
        /*0100*/ 	.short	0x0003
        /*0102*/ 	.short	0x0018
        /*0104*/ 	.byte	0x00, 0xf5, 0x21, 0x00


	//----- nvinfo : EIATTR_KPARAM_INFO
	.align		4
.L_152:
        /*0108*/ 	.byte	0x04, 0x17
        /*010a*/ 	.short	(.L_154 - .L_153)
.L_153:
        /*010c*/ 	.word	0x00000000
        /*0110*/ 	.short	0x0002
        /*0112*/ 	.short	0x0010
        /*0114*/ 	.byte	0x00, 0xf5, 0x21, 0x00


	//----- nvinfo : EIATTR_KPARAM_INFO
	.align		4
.L_154:
        /*0118*/ 	.byte	0x04, 0x17
        /*011a*/ 	.short	(.L_156 - .L_155)
.L_155:
        /*011c*/ 	.word	0x00000000
        /*0120*/ 	.short	0x0001
        /*0122*/ 	.short	0x0008
        /*0124*/ 	.byte	0x00, 0xf5, 0x21, 0x00


	//----- nvinfo : EIATTR_KPARAM_INFO
	.align		4
.L_156:
        /*0128*/ 	.byte	0x04, 0x17
        /*012a*/ 	.short	(.L_158 - .L_157)
.L_157:
        /*012c*/ 	.word	0x00000000
        /*0130*/ 	.short	0x0000
        /*0132*/ 	.short	0x0000
        /*0134*/ 	.byte	0x00, 0xf5, 0x21, 0x00


	//----- nvinfo : EIATTR_SPARSE_MMA_MASK
	.align		4
.L_158:
        /*0138*/ 	.byte	0x03, 0x50
        /*013a*/ 	.short	0x0000


	//----- nvinfo : EIATTR_MAXREG_COUNT
	.align		4
        /*013c*/ 	.byte	0x03, 0x1b
        /*013e*/ 	.short	0x00ff


	//----- nvinfo : EIATTR_NUM_BARRIERS
	.align		4
        /*0140*/ 	.byte	0x02, 0x4c
        /*0142*/ 	.byte	0x01
	.zero		1


	//----- nvinfo : EIATTR_MERCURY_ISA_VERSION
	.align		4
        /*0144*/ 	.byte	0x03, 0x5f
        /*0146*/ 	.short	0x0101


	//----- nvinfo : EIATTR_INT_WARP_WIDE_INSTR_OFFSETS
	.align		4
        /*0148*/ 	.byte	0x04, 0x31
        /*014a*/ 	.short	(.L_160 - .L_159)


	//   ....[0]....
.L_159:
        /*014c*/ 	.word	0x00000160


	//   ....[1]....
        /*0150*/ 	.word	0x00000170


	//----- nvinfo : EIATTR_VRC_CTA_INIT_COUNT
	.align		4
.L_160:
        /*0154*/ 	.byte	0x02, 0x4a
	.zero		1
	.zero		1


	//----- nvinfo : EIATTR_EXIT_INSTR_OFFSETS
	.align		4
        /*0158*/ 	.byte	0x04, 0x1c
        /*015a*/ 	.short	(.L_162 - .L_161)


	//   ....[0]....
.L_161:
        /*015c*/ 	.word	0x00000090


	//   ....[1]....
        /*0160*/ 	.word	0x00000250


	//   ....[2]....
        /*0164*/ 	.word	0x000009d0


	//----- nvinfo : EIATTR_CRS_STACK_SIZE
	.align		4
.L_162:
        /*0168*/ 	.byte	0x04, 0x1e
        /*016a*/ 	.short	(.L_164 - .L_163)
.L_163:
        /*016c*/ 	.word	0x00000000


	//----- nvinfo : EIATTR_CBANK_PARAM_SIZE
	.align		4
.L_164:
        /*0170*/ 	.byte	0x03, 0x19
        /*0172*/ 	.short	0x0088


	//----- nvinfo : EIATTR_PARAM_CBANK
	.align		4
        /*0174*/ 	.byte	0x04, 0x0a
        /*0176*/ 	.short	(.L_166 - .L_165)
	.align		4
.L_165:
        /*0178*/ 	.word	index@(.nv.constant0._Z13A_star_expandPiS_PfS_PVfS_S_S_S_S_iiiiS_S_S0_S_S_)
        /*017c*/ 	.short	0x0380
        /*017e*/ 	.short	0x0088


	//----- nvinfo : EIATTR_SW_WAR
	.align		4
.L_166:
        /*0180*/ 	.byte	0x04, 0x36
        /*0182*/ 	.short	(.L_168 - .L_167)
.L_167:
        /*0184*/ 	.word	0x00000008
.L_168:


//--------------------- .nv.info._Z10extractMaxPiS_S_PfS_ii --------------------------
	.section	.nv.info._Z10extractMaxPiS_S_PfS_ii,"",@"SHT_CUDA_INFO"
	.sectionflags	@""
	.align	4


	//----- nvinfo : EIATTR_CUDA_API_VERSION
	.align		4
        /*0000*/ 	.byte	0x04, 0x37
        /*0002*/ 	.short	(.L_170 - .L_169)
.L_169:
        /*0004*/ 	.word	0x00000082


	//----- nvinfo : EIATTR_KPARAM_INFO
	.align		4
.L_170:
        /*0008*/ 	.byte	0x04, 0x17
        /*000a*/ 	.short	(.L_172 - .L_171)
.L_171:
        /*000c*/ 	.word	0x00000000
        /*0010*/ 	.short	0x0006
        /*0012*/ 	.short	0x002c
        /*0014*/ 	.byte	0x00, 0xf0, 0x11, 0x00


	//----- nvinfo : EIATTR_KPARAM_INFO
	.align		4
.L_172:
        /*0018*/ 	.byte	0x04, 0x17
        /*001a*/ 	.short	(.L_174 - .L_173)
.L_173:
        /*001c*/ 	.word	0x00000000
        /*0020*/ 	.short	0x0005
        /*0022*/ 	.short	0x0028
        /*0024*/ 	.byte	0x00, 0xf0, 0x11, 0x00


	//----- nvinfo : EIATTR_KPARAM_INFO
	.align		4
.L_174:
        /*0028*/ 	.byte	0x04, 0x17
        /*002a*/ 	.short	(.L_176 - .L_175)
.L_175:
        /*002c*/ 	.word	0x00000000
        /*0030*/ 	.short	0x0004
        /*0032*/ 	.short	0x0020
        /*0034*/ 	.byte	0x00, 0xf5, 0x21, 0x00


	//----- nvinfo : EIATTR_KPARAM_INFO
	.align		4
.L_176:
        /*0038*/ 	.byte	0x04, 0x17
        /*003a*/ 	.short	(.L_178 - .L_177)
.L_177:
        /*003c*/ 	.word	0x00000000
        /*0040*/ 	.short	0x0003
        /*0042*/ 	.short	0x0018
        /*0044*/ 	.byte	0x00, 0xf5, 0x21, 0x00


	//----- nvinfo : EIATTR_KPARAM_INFO
	.align		4
.L_178:
        /*0048*/ 	.byte	0x04, 0x17
        /*004a*/ 	.short	(.L_180 - .L_179)
.L_179:
        /*004c*/ 	.word	0x00000000
        /*0050*/ 	.short	0x0002
        /*0052*/ 	.short	0x0010
        /*0054*/ 	.byte	0x00, 0xf5, 0x21, 0x00


	//----- nvinfo : EIATTR_KPARAM_INFO
	.align		4
.L_180:
        /*0058*/ 	.byte	0x04, 0x17
        /*005a*/ 	.short	(.L_182 - .L_181)
.L_181:
        /*005c*/ 	.word	0x00000000
        /*0060*/ 	.short	0x0001
        /*0062*/ 	.short	0x0008
        /*0064*/ 	.byte	0x00, 0xf5, 0x21, 0x00


	//----- nvinfo : EIATTR_KPARAM_INFO
	.align		4
.L_182:
        /*0068*/ 	.byte	0x04, 0x17
        /*006a*/ 	.short	(.L_184 - .L_183)
.L_183:
        /*006c*/ 	.word	0x00000000
        /*0070*/ 	.short	0x0000
        /*0072*/ 	.short	0x0000
        /*0074*/ 	.byte	0x00, 0xf5, 0x21, 0x00


	//----- nvinfo : EIATTR_SPARSE_MMA_MASK
	.align		4
.L_184:
        /*0078*/ 	.byte	0x03, 0x50
        /*007a*/ 	.short	0x0000


	//----- nvinfo : EIATTR_MAXREG_COUNT
	.align		4
        /*007c*/ 	.byte	0x03, 0x1b
        /*007e*/ 	.short	0x00ff


	//----- nvinfo : EIATTR_MERCURY_ISA_VERSION
	.align		4
        /*0080*/ 	.byte	0x03, 0x5f
        /*0082*/ 	.short	0x0101


	//----- nvinfo : EIATTR_INT_WARP_WIDE_INSTR_OFFSETS
	.align		4
        /*0084*/ 	.byte	0x04, 0x31
        /*0086*/ 	.short	(.L_186 - .L_185)


	//   ....[0]....
.L_185:
        /*0088*/ 	.word	0x000008a0


	//   ....[1]....
        /*008c*/ 	.word	0x00000980


	//----- nvinfo : EIATTR_VRC_CTA_INIT_COUNT
	.align		4
.L_186:
        /*0090*/ 	.byte	0x02, 0x4a
	.zero		1
	.zero		1


	//----- nvinfo : EIATTR_EXIT_INSTR_OFFSETS
	.align		4
        /*0094*/ 	.byte	0x04, 0x1c
        /*0096*/ 	.short	(.L_188 - .L_187)


	//   ....[0]....
.L_187:
        /*0098*/ 	.word	0x00000070


	//   ....[1]....
        /*009c*/ 	.word	0x000000d0


	//   ....[2]....
        /*00a0*/ 	.word	0x000009c0


	//----- nvinfo : EIATTR_CRS_STACK_SIZE
	.align		4
.L_188:
        /*00a4*/ 	.byte	0x04, 0x1e
        /*00a6*/ 	.short	(.L_190 - .L_189)
.L_189:
        /*00a8*/ 	.word	0x00000000


	//----- nvinfo : EIATTR_CBANK_PARAM_SIZE
	.align		4
.L_190:
        /*00ac*/ 	.byte	0x03, 0x19
        /*00ae*/ 	.short	0x0030


	//----- nvinfo : EIATTR_PARAM_CBANK
	.align		4
        /*00b0*/ 	.byte	0x04, 0x0a
        /*00b2*/ 	.short	(.L_192 - .L_191)
	.align		4
.L_191:
        /*00b4*/ 	.word	index@(.nv.constant0._Z10extractMaxPiS_S_PfS_ii)
        /*00b8*/ 	.short	0x0380
        /*00ba*/ 	.short	0x0030


	//----- nvinfo : EIATTR_SW_WAR
	.align		4
.L_192:
        /*00bc*/ 	.byte	0x04, 0x36
        /*00be*/ 	.short	(.L_194 - .L_193)
.L_193:
        /*00c0*/ 	.word	0x00000008
.L_194:


//--------------------- .nv.callgraph             --------------------------
	.section	.nv.callgraph,"",@"SHT_CUDA_CALLGRAPH"
	.align	4
	.sectionentsize	8
	.align		4
        /*0000*/ 	.word	0x00000000
	.align		4
        /*0004*/ 	.word	0xffffffff
	.align		4
        /*0008*/ 	.word	0x00000000
	.align		4
        /*000c*/ 	.word	0xfffffffe
	.align		4
        /*0010*/ 	.word	0x00000000
	.align		4
        /*0014*/ 	.word	0xfffffffd
	.align		4
        /*0018*/ 	.word	0x00000000
	.align		4
        /*001c*/ 	.word	0xfffffffc


//--------------------- .nv.constant4             --------------------------
	.section	.nv.constant4,"a",@progbits
	.align	8
	.align		8
.nv.constant4:
        /*0000*/ 	.dword	PQ


//--------------------- .text._Z8checkMAXPiS_Pfiii --------------------------
	.section	.text._Z8checkMAXPiS_Pfiii,"ax",@progbits
	.align	128
        .global         _Z8checkMAXPiS_Pfiii
        .type           _Z8checkMAXPiS_Pfiii,@function
        .size           _Z8checkMAXPiS_Pfiii,(.L_x_48 - _Z8checkMAXPiS_Pfiii)
        .other          _Z8checkMAXPiS_Pfiii,@"STO_CUDA_ENTRY STV_DEFAULT"
_Z8checkMAXPiS_Pfiii:
.text._Z8checkMAXPiS_Pfiii:
[----:B------:R-:W-:Y:S01]  /*0000*/  LDC R1, c[0x0][0x37c] ;  /* 0x0000df00ff017b82 */ /* 0x000fe20000000800 */
[----:B------:R-:W0:Y:S07]  /*0010*/  S2R R2, SR_TID.X ;  /* 0x0000000000027919 */ /* 0x000e2e0000002100 */
[----:B------:R-:W0:Y:S08]  /*0020*/  S2UR UR4, SR_CTAID.X ;  /* 0x00000000000479c3 */ /* 0x000e300000002500 */
[----:B------:R-:W0:Y:S08]  /*0030*/  LDC R5, c[0x0][0x360] ;  /* 0x0000d800ff057b82 */ /* 0x000e300000000800 */
[----:B------:R-:W1:Y:S01]  /*0040*/  LDC R0, c[0x0][0x3a0] ;  /* 0x0000e800ff007b82 */ /* 0x000e620000000800 */
[----:B0-----:R-:W-:-:S05]  /*0050*/  IMAD R5, R5, UR4, R2 ;  /* 0x0000000405057c24 */ /* 0x001fca000f8e0202 */
[----:B-1----:R-:W-:-:S13]  /*0060*/  ISETP.GE.AND P0, PT, R5, R0, PT ;  /* 0x000000000500720c */ /* 0x002fda0003f06270 */
[----:B------:R-:W-:Y:S05]  /*0070*/  @P0 EXIT ;  /* 0x000000000000094d */ /* 0x000fea0003800000 */
[----:B------:R-:W0:Y:S01]  /*0080*/  LDC.64 R2, c[0x0][0x380] ;  /* 0x0000e000ff027b82 */ /* 0x000e220000000a00 */
[----:B------:R-:W1:Y:S01]  /*0090*/  LDCU.64 UR4, c[0x0][0x358] ;  /* 0x00006b00ff0477ac */ /* 0x000e620008000a00 */
[----:B0-----:R-:W-:-:S06]  /*00a0*/  IMAD.WIDE R2, R5, 0x4, R2 ;  /* 0x0000000405027825 */ /* 0x001fcc00078e0202 */
[----:B-1----:R-:W2:Y:S02]  /*00b0*/  LDG.E R2, desc[UR4][R2.64] ;  /* 0x0000000402027981 */ /* 0x002ea4000c1e1900 */
[----:B--2---:R-:W-:-:S13]  /*00c0*/  ISETP.GE.AND P0, PT, R2, 0x1, PT ;  /* 0x000000010200780c */ /* 0x004fda0003f06270 */
[----:B------:R-:W-:Y:S05]  /*00d0*/  @!P0 EXIT ;  /* 0x000000000000894d */ /* 0x000fea0003800000 */
[----:B------:R-:W-:Y:S01]  /*00e0*/  IABS R9, R0 ;  /* 0x0000000000097213 */ /* 0x000fe20000000000 */
[----:B------:R-:W0:Y:S03]  /*00f0*/  LDC R7, c[0x0][0x39c] ;  /* 0x0000e700ff077b82 */ /* 0x000e260000000800 */
[----:B------:R-:W1:Y:S08]  /*0100*/  I2F.RP R4, R9 ;  /* 0x0000000900047306 */ /* 0x000e700000209400 */
[----:B-1----:R-:W1:Y:S01]  /*0110*/  MUFU.RCP R4, R4 ;  /* 0x0000000400047308 */ /* 0x002e620000001000 */
[----:B0-----:R-:W-:Y:S01]  /*0120*/  IADD3 R7, PT, PT, R0, -0x1, R7 ;  /* 0xffffffff00077810 */ /* 0x001fe20007ffe007 */
[----:B-1----:R-:W-:-:S06]  /*0130*/  VIADD R2, R4, 0xffffffe ;  /* 0x0ffffffe04027836 */ /* 0x002fcc0000000000 */
[----:B------:R0:W1:Y:S02]  /*0140*/  F2I.FTZ.U32.TRUNC.NTZ R3, R2 ;  /* 0x0000000200037305 */ /* 0x000064000021f000 */
[----:B0-----:R-:W-:Y:S02]  /*0150*/  HFMA2 R2, -RZ, RZ, 0, 0 ;  /* 0x00000000ff027431 */ /* 0x001fe400000001ff */
[----:B-1----:R-:W-:-:S04]  /*0160*/  IMAD.MOV R6, RZ, RZ, -R3 ;  /* 0x000000ffff067224 */ /* 0x002fc800078e0a03 */
[----:B------:R-:W-:Y:S01]  /*0170*/  IMAD R11, R6, R9, RZ ;  /* 0x00000009060b7224 */ /* 0x000fe200078e02ff */
[----:B------:R-:W-:Y:S02]  /*0180*/  IABS R6, R7 ;  /* 0x0000000700067213 */ /* 0x000fe40000000000 */
[----:B------:R-:W-:Y:S01]  /*0190*/  LOP3.LUT R7, R7, R0, RZ, 0x3c, !PT ;  /* 0x0000000007077212 */ /* 0x000fe200078e3cff */
[----:B------:R-:W-:-:S03]  /*01a0*/  IMAD.HI.U32 R3, R3, R11, R2 ;  /* 0x0000000b03037227 */ /* 0x000fc600078e0002 */
[----:B------:R-:W-:Y:S02]  /*01b0*/  ISETP.GE.AND P1, PT, R7, RZ, PT ;  /* 0x000000ff0700720c */ /* 0x000fe40003f26270 */
[----:B------:R-:W0:Y:S01]  /*01c0*/  LDC R7, c[0x0][0x398] ;  /* 0x0000e600ff077b82 */ /* 0x000e220000000800 */
[----:B------:R-:W-:-:S04]  /*01d0*/  IMAD.HI.U32 R4, R3, R6, RZ ;  /* 0x0000000603047227 */ /* 0x000fc800078e00ff */
[----:B------:R-:W-:-:S04]  /*01e0*/  IMAD.MOV R3, RZ, RZ, -R4 ;  /* 0x000000ffff037224 */ /* 0x000fc800078e0a04 */
[----:B------:R-:W-:-:S05]  /*01f0*/  IMAD R2, R9, R3, R6 ;  /* 0x0000000309027224 */ /* 0x000fca00078e0206 */
[----:B------:R-:W-:-:S13]  /*0200*/  ISETP.GT.U32.AND P2, PT, R9, R2, PT ;  /* 0x000000020900720c */ /* 0x000fda0003f44070 */
[-C--:B------:R-:W-:Y:S01]  /*0210*/  @!P2 IADD3 R2, PT, PT, R2, -R9.reuse, RZ ;  /* 0x800000090202a210 */ /* 0x080fe20007ffe0ff */
[----:B------:R-:W-:Y:S01]  /*0220*/  @!P2 VIADD R4, R4, 0x1 ;  /* 0x000000010404a836 */ /* 0x000fe20000000000 */
[----:B------:R-:W-:Y:S02]  /*0230*/  ISETP.NE.AND P2, PT, R0, RZ, PT ;  /* 0x000000ff0000720c */ /* 0x000fe40003f45270 */
[----:B------:R-:W-:Y:S02]  /*0240*/  ISETP.GE.U32.AND P0, PT, R2, R9, PT ;  /* 0x000000090200720c */ /* 0x000fe40003f06070 */
[----:B------:R-:W1:Y:S11]  /*0250*/  LDC.64 R2, c[0x4][RZ] ;  /* 0x01000000ff027b82 */ /* 0x000e760000000a00 */
[----:B------:R-:W-:-:S05]  /*0260*/  @P0 IADD3 R4, PT, PT, R4, 0x1, RZ ;  /* 0x0000000104040810 */ /* 0x000fca0007ffe0ff */
[----:B------:R-:W-:Y:S01]  /*0270*/  @!P1 IMAD.MOV R4, RZ, RZ, -R4 ;  /* 0x000000ffff049224 */ /* 0x000fe200078e0a04 */
[----:B------:R-:W-:-:S05]  /*0280*/  @!P2 LOP3.LUT R4, RZ, R0, RZ, 0x33, !PT ;  /* 0x00000000ff04a212 */ /* 0x000fca00078e33ff */
[----:B------:R-:W-:-:S04]  /*0290*/  IMAD R5, R5, R4, RZ ;  /* 0x0000000405057224 */ /* 0x000fc800078e02ff */
[----:B-1----:R-:W-:Y:S02]  /*02a0*/  IMAD.WIDE R2, R5, 0x4, R2 ;  /* 0x0000000405027825 */ /* 0x002fe400078e0202 */
[----:B------:R-:W0:Y:S04]  /*02b0*/  LDC.64 R4, c[0x0][0x390] ;  /* 0x0000e400ff047b82 */ /* 0x000e280000000a00 */
[----:B------:R-:W2:Y:S01]  /*02c0*/  LDG.E.STRONG.SYS R3, desc[UR4][R2.64] ;  /* 0x0000000402037981 */ /* 0x000ea2000c1f5900 */
[----:B0-----:R-:W-:-:S06]  /*02d0*/  IMAD.WIDE R6, R7, 0x4, R4 ;  /* 0x0000000407067825 */ /* 0x001fcc00078e0204 */
[----:B------:R-:W3:Y:S01]  /*02e0*/  LDG.E R7, desc[UR4][R6.64] ;  /* 0x0000000406077981 */ /* 0x000ee2000c1e1900 */
[----:B--2---:R-:W-:-:S06]  /*02f0*/  IMAD.WIDE R4, R3, 0x4, R4 ;  /* 0x0000000403047825 */ /* 0x004fcc00078e0204 */
[----:B------:R-:W3:Y:S02]  /*0300*/  LDG.E R4, desc[UR4][R4.64] ;  /* 0x0000000404047981 */ /* 0x000ee4000c1e1900 */
[----:B---3--:R-:W-:-:S13]  /*0310*/  FSETP.GT.AND P0, PT, R4, R7, PT ;  /* 0x000000070400720b */ /* 0x008fda0003f04000 */
[----:B------:R-:W-:Y:S05]  /*0320*/  @!P0 EXIT ;  /* 0x000000000000894d */ /* 0x000fea0003800000 */
[----:B------:R-:W0:Y:S02]  /*0330*/  LDC.64 R2, c[0x0][0x388] ;  /* 0x0000e200ff027b82 */ /* 0x000e240000000a00 */
[----:B0-----:R-:W-:Y:S01]  /*0340*/  ATOMG.E.EXCH.STRONG.GPU PT, RZ, desc[UR4][R2.64], RZ ;  /* 0x800000ff02ff79a8 */ /* 0x001fe2000c1ef104 */
[----:B------:R-:W-:Y:S05]  /*0350*/  EXIT ;  /* 0x000000000000794d */ /* 0x000fea0003800000 */
.L_x_0:
[----:B------:R-:W-:-:S00]  /*0360*/  BRA `(.L_x_0) ;  /* 0xfffffffc00fc7947 */ /* 0x000fc0000383ffff */
[----:B------:R-:W-:-:S00]  /*0370*/  NOP ;  /* 0x0000000000007918 */ /* 0x000fc00000000000 */
        /* <DEDUP_REMOVED lines=8> */
.L_x_48:


//--------------------- .text._Z8insertPQPiS_S_PfiiS_ --------------------------
	.section	.text._Z8insertPQPiS_S_PfiiS_,"ax",@progbits
	.align	128
        .global         _Z8insertPQPiS_S_PfiiS_
        .type           _Z8insertPQPiS_S_PfiiS_,@function
        .size           _Z8insertPQPiS_S_PfiiS_,(.L_x_49 - _Z8insertPQPiS_S_PfiiS_)
        .other          _Z8insertPQPiS_S_PfiiS_,@"STO_CUDA_ENTRY STV_DEFAULT"
_Z8insertPQPiS_S_PfiiS_:
.text._Z8insertPQPiS_S_PfiiS_:
        /* <DEDUP_REMOVED lines=9> */
[----:B------:R-:W0:Y:S01]  /*0090*/  LDCU.64 UR4, c[0x0][0x358] ;  /* 0x00006b00ff0477ac */ /* 0x000e220008000a00 */
[----:B------:R-:W-:-:S06]  /*00a0*/  IABS R11, R9 ;  /* 0x00000009000b7213 */ /* 0x000fcc0000000000 */
[----:B------:R-:W1:Y:S01]  /*00b0*/  LDC R6, c[0x0][0x3a4] ;  /* 0x0000e900ff067b82 */ /* 0x000e620000000800 */
[----:B0-----:R0:W2:Y:S01]  /*00c0*/  LDG.E R3, desc[UR4][R2.64] ;  /* 0x0000000402037981 */ /* 0x0010a2000c1e1900 */
[----:B------:R-:W3:Y:S01]  /*00d0*/  I2F.RP R7, R11 ;  /* 0x0000000b00077306 */ /* 0x000ee20000209400 */
[----:B-1----:R-:W-:-:S04]  /*00e0*/  IADD3 R6, PT, PT, R9, -0x1, R6 ;  /* 0xffffffff09067810 */ /* 0x002fc80007ffe006 */
[----:B0-----:R-:W-:Y:S02]  /*00f0*/  IABS R2, R6 ;  /* 0x0000000600027213 */ /* 0x001fe40000000000 */
[----:B------:R-:W-:Y:S01]  /*0100*/  LOP3.LUT R6, R6, R9, RZ, 0x3c, !PT ;  /* 0x0000000906067212 */ /* 0x000fe200078e3cff */
[----:B---3--:R-:W0:Y:S02]  /*0110*/  MUFU.RCP R7, R7 ;  /* 0x0000000700077308 */ /* 0x008e240000001000 */
[----:B0-----:R-:W-:-:S06]  /*0120*/  VIADD R4, R7, 0xffffffe ;  /* 0x0ffffffe07047836 */ /* 0x001fcc0000000000 */
[----:B------:R0:W1:Y:S02]  /*0130*/  F2I.FTZ.U32.TRUNC.NTZ R5, R4 ;  /* 0x0000000400057305 */ /* 0x000064000021f000 */
[----:B0-----:R-:W-:Y:S01]  /*0140*/  IMAD.MOV.U32 R4, RZ, RZ, RZ ;  /* 0x000000ffff047224 */ /* 0x001fe200078e00ff */
[----:B-1----:R-:W-:-:S05]  /*0150*/  IADD3 R8, PT, PT, RZ, -R5, RZ ;  /* 0x80000005ff087210 */ /* 0x002fca0007ffe0ff */
[----:B------:R-:W-:-:S04]  /*0160*/  IMAD R13, R8, R11, RZ ;  /* 0x0000000b080d7224 */ /* 0x000fc800078e02ff */
[----:B------:R-:W-:-:S06]  /*0170*/  IMAD.HI.U32 R5, R5, R13, R4 ;  /* 0x0000000d05057227 */ /* 0x000fcc00078e0004 */
[----:B------:R-:W-:-:S05]  /*0180*/  IMAD.HI.U32 R5, R5, R2, RZ ;  /* 0x0000000205057227 */ /* 0x000fca00078e00ff */
[----:B------:R-:W-:-:S05]  /*0190*/  IADD3 R7, PT, PT, -R5, RZ, RZ ;  /* 0x000000ff05077210 */ /* 0x000fca0007ffe1ff */
[----:B------:R-:W-:-:S05]  /*01a0*/  IMAD R2, R11, R7, R2 ;  /* 0x000000070b027224 */ /* 0x000fca00078e0202 */
[----:B------:R-:W-:-:S13]  /*01b0*/  ISETP.GT.U32.AND P2, PT, R11, R2, PT ;  /* 0x000000020b00720c */ /* 0x000fda0003f44070 */
[----:B------:R-:W-:-:S05]  /*01c0*/  @!P2 IMAD.IADD R2, R2, 0x1, -R11 ;  /* 0x000000010202a824 */ /* 0x000fca00078e0a0b */
[----:B------:R-:W-:Y:S02]  /*01d0*/  ISETP.GE.U32.AND P1, PT, R2, R11, PT ;  /* 0x0000000b0200720c */ /* 0x000fe40003f26070 */
[----:B--2---:R-:W-:-:S13]  /*01e0*/  ISETP.GE.AND P0, PT, R0, R3, PT ;  /* 0x000000030000720c */ /* 0x004fda0003f06270 */
[----:B------:R-:W-:Y:S05]  /*01f0*/  @P0 EXIT ;  /* 0x000000000000094d */ /* 0x000fea0003800000 */
[----:B------:R-:W0:Y:S01]  /*0200*/  LDC.64 R2, c[0x0][0x380] ;  /* 0x0000e000ff027b82 */ /* 0x000e220000000a00 */
[----:B------:R-:W-:Y:S01]  /*0210*/  ISETP.GE.AND P0, PT, R6, RZ, PT ;  /* 0x000000ff0600720c */ /* 0x000fe20003f06270 */
[----:B------:R-:W-:Y:S01]  /*0220*/  IMAD.MOV.U32 R4, RZ, RZ, R0 ;  /* 0x000000ffff047224 */ /* 0x000fe200078e0000 */
[----:B------:R-:W-:Y:S02]  /*0230*/  @!P2 IADD3 R5, PT, PT, R5, 0x1, RZ ;  /* 0x000000010505a810 */ /* 0x000fe40007ffe0ff */
[----:B------:R-:W-:-:S03]  /*0240*/  ISETP.NE.AND P2, PT, R9, RZ, PT ;  /* 0x000000ff0900720c */ /* 0x000fc60003f45270 */
[----:B------:R-:W-:-:S06]  /*0250*/  @P1 VIADD R5, R5, 0x1 ;  /* 0x0000000105051836 */ /* 0x000fcc0000000000 */
[----:B------:R-:W-:-:S04]  /*0260*/  @!P0 IADD3 R5, PT, PT, -R5, RZ, RZ ;  /* 0x000000ff05058210 */ /* 0x000fc80007ffe1ff */
[----:B------:R-:W-:-:S05]  /*0270*/  @!P2 LOP3.LUT R5, RZ, R9, RZ, 0x33, !PT ;  /* 0x00000009ff05a212 */ /* 0x000fca00078e33ff */
[C---:B------:R-:W-:Y:S02]  /*0280*/  IMAD R5, R0.reuse, R5, RZ ;  /* 0x0000000500057224 */ /* 0x040fe400078e02ff */
[----:B0-----:R-:W-:-:S07]  /*0290*/  IMAD.WIDE R2, R0, 0x4, R2 ;  /* 0x0000000400027825 */ /* 0x001fce00078e0202 */
.L_x_4:
[----:B------:R-:W0:Y:S08]  /*02a0*/  LDC.64 R8, c[0x0][0x388] ;  /* 0x0000e200ff087b82 */ /* 0x000e300000000a00 */
[----:B------:R-:W1:Y:S01]  /*02b0*/  LDC.64 R6, c[0x0][0x3a8] ;  /* 0x0000ea00ff067b82 */ /* 0x000e620000000a00 */
[----:B0-----:R-:W-:-:S05]  /*02c0*/  IMAD.WIDE R8, R4, 0x4, R8 ;  /* 0x0000000404087825 */ /* 0x001fca00078e0208 */
[----:B---3--:R-:W1:Y:S02]  /*02d0*/  LDG.E R15, desc[UR4][R8.64] ;  /* 0x00000004080f7981 */ /* 0x008e64000c1e1900 */
[----:B-1----:R-:W-:-:S06]  /*02e0*/  IMAD.WIDE R10, R15, 0x4, R6 ;  /* 0x000000040f0a7825 */ /* 0x002fcc00078e0206 */
[----:B------:R-:W2:Y:S01]  /*02f0*/  LDG.E R10, desc[UR4][R10.64] ;  /* 0x000000040a0a7981 */ /* 0x000ea2000c1e1900 */
[----:B------:R-:W-:Y:S01]  /*0300*/  BSSY B0, `(.L_x_1) ;  /* 0x000002a000007945 */ /* 0x000fe20003800000 */
[----:B--2---:R-:W-:-:S13]  /*0310*/  ISETP.NE.AND P0, PT, R10, -0x1, PT ;  /* 0xffffffff0a00780c */ /* 0x004fda0003f05270 */
[----:B------:R-:W-:Y:S05]  /*0320*/  @P0 BRA `(.L_x_2) ;  /* 0x00000000009c0947 */ /* 0x000fea0003800000 */
[----:B------:R-:W2:Y:S01]  /*0330*/  LDG.E R12, desc[UR4][R2.64] ;  /* 0x00000004020c7981 */ /* 0x000ea2000c1e1900 */
[----:B------:R-:W0:Y:S01]  /*0340*/  LDC.64 R10, c[0x4][RZ] ;  /* 0x01000000ff0a7b82 */ /* 0x000e220000000a00 */
[----:B--2---:R-:W-:-:S05]  /*0350*/  IADD3 R13, PT, PT, R5, R12, RZ ;  /* 0x0000000c050d7210 */ /* 0x004fca0007ffe0ff */
[----:B0-----:R-:W-:-:S05]  /*0360*/  IMAD.WIDE R10, R13, 0x4, R10 ;  /* 0x000000040d0a7825 */ /* 0x001fca00078e020a */
[----:B------:R0:W-:Y:S04]  /*0370*/  STG.E.STRONG.SYS desc[UR4][R10.64], R15 ;  /* 0x0000000f0a007986 */ /* 0x0001e8000c115904 */
[----:B------:R-:W2:Y:S02]  /*0380*/  LDG.E R12, desc[UR4][R2.64] ;  /* 0x00000004020c7981 */ /* 0x000ea4000c1e1900 */
[----:B--2---:R-:W-:-:S05]  /*0390*/  VIADD R13, R12, 0x1 ;  /* 0x000000010c0d7836 */ /* 0x004fca0000000000 */
[----:B------:R0:W-:Y:S04]  /*03a0*/  STG.E desc[UR4][R2.64], R13 ;  /* 0x0000000d02007986 */ /* 0x0001e8000c101904 */
[----:B------:R-:W2:Y:S02]  /*03b0*/  LDG.E R9, desc[UR4][R8.64] ;  /* 0x0000000408097981 */ /* 0x000ea4000c1e1900 */
[----:B--2---:R-:W-:-:S05]  /*03c0*/  IMAD.WIDE R6, R9, 0x4, R6 ;  /* 0x0000000409067825 */ /* 0x004fca00078e0206 */
[----:B------:R0:W-:Y:S04]  /*03d0*/  STG.E desc[UR4][R6.64], R0 ;  /* 0x0000000006007986 */ /* 0x0001e8000c101904 */
[----:B------:R-:W2:Y:S02]  /*03e0*/  LDG.E R12, desc[UR4][R2.64] ;  /* 0x00000004020c7981 */ /* 0x000ea4000c1e1900 */
[----:B--2---:R-:W-:-:S13]  /*03f0*/  ISETP.GE.AND P0, PT, R12, 0x2, PT ;  /* 0x000000020c00780c */ /* 0x004fda0003f06270 */
[----:B0-----:R-:W-:Y:S05]  /*0400*/  @!P0 BRA `(.L_x_2) ;  /* 0x0000000000648947 */ /* 0x001fea0003800000 */
[----:B------:R-:W0:Y:S01]  /*0410*/  LDC.64 R6, c[0x4][RZ] ;  /* 0x01000000ff067b82 */ /* 0x000e220000000a00 */
[----:B------:R-:W-:-:S07]  /*0420*/  IADD3 R14, PT, PT, R12, -0x1, RZ ;  /* 0xffffffff0c0e7810 */ /* 0x000fce0007ffe0ff */
[----:B------:R-:W1:Y:S02]  /*0430*/  LDC.64 R8, c[0x0][0x398] ;  /* 0x0000e600ff087b82 */ /* 0x000e640000000a00 */
.L_x_3:
[----:B------:R-:W-:Y:S02]  /*0440*/  VIADD R19, R14, 0xffffffff ;  /* 0xffffffff0e137836 */ /* 0x000fe40000000000 */
[----:B---3--:R-:W-:-:S03]  /*0450*/  IMAD.IADD R13, R5, 0x1, R14 ;  /* 0x00000001050d7824 */ /* 0x008fc600078e020e */
[----:B------:R-:W-:Y:S01]  /*0460*/  SHF.R.U32.HI R18, RZ, 0x1, R19 ;  /* 0x00000001ff127819 */ /* 0x000fe20000011613 */
[----:B0-----:R-:W-:-:S03]  /*0470*/  IMAD.WIDE R12, R13, 0x4, R6 ;  /* 0x000000040d0c7825 */ /* 0x001fc600078e0206 */
[----:B------:R-:W-:-:S05]  /*0480*/  IADD3 R11, PT, PT, R5, R18, RZ ;  /* 0x00000012050b7210 */ /* 0x000fca0007ffe0ff */
[----:B------:R-:W-:-:S05]  /*0490*/  IMAD.WIDE R10, R11, 0x4, R6 ;  /* 0x000000040b0a7825 */ /* 0x000fca00078e0206 */
[----:B------:R-:W1:Y:S04]  /*04a0*/  LDG.E.STRONG.SYS R15, desc[UR4][R10.64] ;  /* 0x000000040a0f7981 */ /* 0x000e68000c1f5900 */
[----:B------:R-:W2:Y:S01]  /*04b0*/  LDG.E.STRONG.SYS R17, desc[UR4][R12.64] ;  /* 0x000000040c117981 */ /* 0x000ea2000c1f5900 */
[----:B-1----:R-:W-:-:S04]  /*04c0*/  IMAD.WIDE R14, R15, 0x4, R8 ;  /* 0x000000040f0e7825 */ /* 0x002fc800078e0208 */
[----:B--2---:R-:W-:Y:S02]  /*04d0*/  IMAD.WIDE R16, R17, 0x4, R8 ;  /* 0x0000000411107825 */ /* 0x004fe400078e0208 */
[----:B------:R-:W2:Y:S04]  /*04e0*/  LDG.E R14, desc[UR4][R14.64] ;  /* 0x000000040e0e7981 */ /* 0x000ea8000c1e1900 */
[----:B------:R-:W2:Y:S01]  /*04f0*/  LDG.E R17, desc[UR4][R16.64] ;  /* 0x0000000410117981 */ /* 0x000ea2000c1e1900 */
[----:B------:R-:W-:Y:S05]  /*0500*/  YIELD ;  /* 0x0000000000007946 */ /* 0x000fea0003800000 */
[----:B--2---:R-:W-:-:S13]  /*0510*/  FSETP.GEU.AND P0, PT, R14, R17, PT ;  /* 0x000000110e00720b */ /* 0x004fda0003f0e000 */
[----:B------:R-:W-:Y:S05]  /*0520*/  @P0 BRA `(.L_x_2) ;  /* 0x00000000001c0947 */ /* 0x000fea0003800000 */
[----:B------:R-:W2:Y:S04]  /*0530*/  LDG.E.STRONG.SYS R15, desc[UR4][R12.64] ;  /* 0x000000040c0f7981 */ /* 0x000ea8000c1f5900 */
[----:B------:R-:W3:Y:S01]  /*0540*/  LDG.E.STRONG.SYS R17, desc[UR4][R10.64] ;  /* 0x000000040a117981 */ /* 0x000ee2000c1f5900 */
[----:B------:R-:W-:Y:S02]  /*0550*/  ISETP.GT.U32.AND P0, PT, R19, 0x1, PT ;  /* 0x000000011300780c */ /* 0x000fe40003f04070 */
[----:B------:R-:W-:Y:S01]  /*0560*/  MOV R14, R18 ;  /* 0x00000012000e7202 */ /* 0x000fe20000000f00 */
[----:B---3--:R3:W-:Y:S04]  /*0570*/  STG.E.STRONG.SYS desc[UR4][R12.64], R17 ;  /* 0x000000110c007986 */ /* 0x0087e8000c115904 */
[----:B--2---:R3:W-:Y:S06]  /*0580*/  STG.E.STRONG.SYS desc[UR4][R10.64], R15 ;  /* 0x0000000f0a007986 */ /* 0x0047ec000c115904 */
[----:B------:R-:W-:Y:S05]  /*0590*/  @P0 BRA `(.L_x_3) ;  /* 0xfffffffc00a80947 */ /* 0x000fea000383ffff */
.L_x_2:
[----:B------:R-:W-:Y:S05]  /*05a0*/  BSYNC B0 ;  /* 0x0000000000007941 */ /* 0x000fea0003800000 */
.L_x_1:
[----:B------:R-:W0:Y:S01]  /*05b0*/  LDC.64 R6, c[0x0][0x390] ;  /* 0x0000e400ff067b82 */ /* 0x000e220000000a00 */
[----:B------:R-:W1:Y:S01]  /*05c0*/  LDCU UR6, c[0x0][0x3a0] ;  /* 0x00007400ff0677ac */ /* 0x000e620008000800 */
[----:B0-----:R-:W2:Y:S01]  /*05d0*/  LDG.E R7, desc[UR4][R6.64] ;  /* 0x0000000406077981 */ /* 0x001ea2000c1e1900 */
[----:B-1----:R-:W-:-:S05]  /*05e0*/  VIADD R4, R4, UR6 ;  /* 0x0000000604047c36 */ /* 0x002fca0008000000 */
[----:B--2---:R-:W-:-:S13]  /*05f0*/  ISETP.GE.AND P0, PT, R4, R7, PT ;  /* 0x000000070400720c */ /* 0x004fda0003f06270 */
[----:B------:R-:W-:Y:S05]  /*0600*/  @!P0 BRA `(.L_x_4) ;  /* 0xfffffffc00248947 */ /* 0x000fea000383ffff */
[----:B------:R-:W-:Y:S05]  /*0610*/  EXIT ;  /* 0x000000000000794d */ /* 0x000fea0003800000 */
.L_x_5:
        /* <DEDUP_REMOVED lines=14> */
.L_x_49:


//--------------------- .text._Z5setNVPiS_S_i     --------------------------
	.section	.text._Z5setNVPiS_S_i,"ax",@progbits
	.align	128
        .global         _Z5setNVPiS_S_i
        .type           _Z5setNVPiS_S_i,@function
        .size           _Z5setNVPiS_S_i,(.L_x_50 - _Z5setNVPiS_S_i)
        .other          _Z5setNVPiS_S_i,@"STO_CUDA_ENTRY STV_DEFAULT"
_Z5setNVPiS_S_i:
.text._Z5setNVPiS_S_i:
[----:B------:R-:W-:Y:S01]  /*0000*/  LDC R1, c[0x0][0x37c] ;  /* 0x0000df00ff017b82 */ /* 0x000fe20000000800 */
[----:B------:R-:W0:Y:S07]  /*0010*/  S2R R0, SR_TID.X ;  /* 0x0000000000007919 */ /* 0x000e2e0000002100 */
[----:B------:R-:W0:Y:S01]  /*0020*/  S2UR UR4, SR_CTAID.X ;  /* 0x00000000000479c3 */ /* 0x000e220000002500 */
[----:B------:R-:W1:Y:S07]  /*0030*/  LDCU UR5, c[0x0][0x398] ;  /* 0x00007300ff0577ac */ /* 0x000e6e0008000800 */
[----:B------:R-:W0:Y:S02]  /*0040*/  LDC R7, c[0x0][0x360] ;  /* 0x0000d800ff077b82 */ /* 0x000e240000000800 */
[----:B0-----:R-:W-:-:S05]  /*0050*/  IMAD R7, R7, UR4, R0 ;  /* 0x0000000407077c24 */ /* 0x001fca000f8e0200 */
[----:B-1----:R-:W-:-:S13]  /*0060*/  ISETP.GE.AND P0, PT, R7, UR5, PT ;  /* 0x0000000507007c0c */ /* 0x002fda000bf06270 */
[----:B------:R-:W-:Y:S05]  /*0070*/  @P0 EXIT ;  /* 0x000000000000094d */ /* 0x000fea0003800000 */
[----:B------:R-:W0:Y:S01]  /*0080*/  LDC.64 R2, c[0x0][0x380] ;  /* 0x0000e000ff027b82 */ /* 0x000e220000000a00 */
[----:B------:R-:W1:Y:S01]  /*0090*/  LDCU.64 UR4, c[0x0][0x358] ;  /* 0x00006b00ff0477ac */ /* 0x000e620008000a00 */
[----:B0-----:R-:W-:-:S06]  /*00a0*/  IMAD.WIDE R2, R7, 0x4, R2 ;  /* 0x0000000407027825 */ /* 0x001fcc00078e0202 */
[----:B-1----:R-:W2:Y:S02]  /*00b0*/  LDG.E R2, desc[UR4][R2.64] ;  /* 0x0000000402027981 */ /* 0x002ea4000c1e1900 */
[----:B--2---:R-:W-:-:S13]  /*00c0*/  ISETP.NE.AND P0, PT, R2, 0x1, PT ;  /* 0x000000010200780c */ /* 0x004fda0003f05270 */
[----:B------:R-:W-:Y:S05]  /*00d0*/  @P0 EXIT ;  /* 0x000000000000094d */ /* 0x000fea0003800000 */
[----:B------:R-:W0:Y:S01]  /*00e0*/  S2R R5, SR_LANEID ;  /* 0x0000000000057919 */ /* 0x000e220000000000 */
[----:B------:R-:W-:Y:S01]  /*00f0*/  VOTEU.ANY UR6, UPT, PT ;  /* 0x0000000000067886 */ /* 0x000fe200038e0100 */
[----:B------:R-:W1:Y:S01]  /*0100*/  LDC.64 R2, c[0x0][0x390] ;  /* 0x0000e400ff027b82 */ /* 0x000e620000000a00 */
[----:B------:R-:W0:Y:S08]  /*0110*/  FLO.U32 R0, UR6 ;  /* 0x0000000600007d00 */ /* 0x000e3000080e0000 */
[----:B------:R-:W1:Y:S01]  /*0120*/  POPC R11, UR6 ;  /* 0x00000006000b7d09 */ /* 0x000e620008000000 */
[----:B0-----:R-:W-:Y:S01]  /*0130*/  ISETP.EQ.U32.AND P0, PT, R0, R5, PT ;  /* 0x000000050000720c */ /* 0x001fe20003f02070 */
[----:B------:R-:W0:Y:S01]  /*0140*/  S2R R6, SR_LTMASK ;  /* 0x0000000000067919 */ /* 0x000e220000003900 */
[----:B------:R-:W2:Y:S11]  /*0150*/  LDC.64 R4, c[0x0][0x388] ;  /* 0x0000e200ff047b82 */ /* 0x000eb60000000a00 */
[----:B-1----:R-:W3:Y:S01]  /*0160*/  @P0 ATOMG.E.ADD.STRONG.GPU PT, R3, desc[UR4][R2.64], R11 ;  /* 0x8000000b020309a8 */ /* 0x002ee200081ef104 */
[----:B0-----:R-:W-:-:S06]  /*0170*/  LOP3.LUT R6, R6, UR6, RZ, 0xc0, !PT ;  /* 0x0000000606067c12 */ /* 0x001fcc000f8ec0ff */
[----:B------:R-:W0:Y:S01]  /*0180*/  POPC R6, R6 ;  /* 0x0000000600067309 */ /* 0x000e220000000000 */
[----:B---3--:R-:W0:Y:S02]  /*0190*/  SHFL.IDX PT, R9, R3, R0, 0x1f ;  /* 0x00001f0003097589 */ /* 0x008e2400000e0000 */
[----:B0-----:R-:W-:-:S05]  /*01a0*/  IADD3 R9, PT, PT, R9, R6, RZ ;  /* 0x0000000609097210 */ /* 0x001fca0007ffe0ff */
[----:B--2---:R-:W-:-:S05]  /*01b0*/  IMAD.WIDE R4, R9, 0x4, R4 ;  /* 0x0000000409047825 */ /* 0x004fca00078e0204 */
[----:B------:R-:W-:Y:S01]  /*01c0*/  STG.E desc[UR4][R4.64], R7 ;  /* 0x0000000704007986 */ /* 0x000fe2000c101904 */
[----:B------:R-:W-:Y:S05]  /*01d0*/  EXIT ;  /* 0x000000000000794d */ /* 0x000fea0003800000 */
.L_x_6:
        /* <DEDUP_REMOVED lines=10> */
.L_x_50:


//--------------------- .text._Z10keepHeapPQPiPfii --------------------------
	.section	.text._Z10keepHeapPQPiPfii,"ax",@progbits
	.align	128
        .global         _Z10keepHeapPQPiPfii
        .type           _Z10keepHeapPQPiPfii,@function
        .size           _Z10keepHeapPQPiPfii,(.L_x_51 - _Z10keepHeapPQPiPfii)
        .other          _Z10keepHeapPQPiPfii,@"STO_CUDA_ENTRY STV_DEFAULT"
_Z10keepHeapPQPiPfii:
.text._Z10keepHeapPQPiPfii:
        /* <DEDUP_REMOVED lines=10> */
[----:B0-----:R-:W-:-:S05]  /*00a0*/  IMAD.WIDE R2, R5, 0x4, R2 ;  /* 0x0000000405027825 */ /* 0x001fca00078e0202 */
        /* <DEDUP_REMOVED lines=8> */
[----:B-1----:R-:W-:-:S03]  /*0130*/  VIADD R2, R4, 0xffffffe ;  /* 0x0ffffffe04027836 */ /* 0x002fc60000000000 */
[----:B------:R-:W-:Y:S02]  /*0140*/  IABS R4, R0 ;  /* 0x0000000000047213 */ /* 0x000fe40000000000 */
[----:B------:R-:W-:Y:S01]  /*0150*/  LOP3.LUT R0, R0, R6, RZ, 0x3c, !PT ;  /* 0x0000000600007212 */ /* 0x000fe200078e3cff */
[----:B------:R0:W1:Y:S03]  /*0160*/  F2I.FTZ.U32.TRUNC.NTZ R3, R2 ;  /* 0x0000000200037305 */ /* 0x000066000021f000 */
[----:B------:R-:W-:Y:S01]  /*0170*/  ISETP.GE.AND P1, PT, R0, RZ, PT ;  /* 0x000000ff0000720c */ /* 0x000fe20003f26270 */
[----:B0-----:R-:W-:Y:S02]  /*0180*/  HFMA2 R2, -RZ, RZ, 0, 0 ;  /* 0x00000000ff027431 */ /* 0x001fe400000001ff */
[----:B-1----:R-:W-:-:S04]  /*0190*/  IMAD.MOV R8, RZ, RZ, -R3 ;  /* 0x000000ffff087224 */ /* 0x002fc800078e0a03 */
[----:B------:R-:W-:-:S04]  /*01a0*/  IMAD R9, R8, R11, RZ ;  /* 0x0000000b08097224 */ /* 0x000fc800078e02ff */
[----:B------:R-:W-:-:S06]  /*01b0*/  IMAD.HI.U32 R3, R3, R9, R2 ;  /* 0x0000000903037227 */ /* 0x000fcc00078e0002 */
[----:B------:R-:W-:-:S04]  /*01c0*/  IMAD.HI.U32 R3, R3, R4, RZ ;  /* 0x0000000403037227 */ /* 0x000fc800078e00ff */
[----:B------:R-:W-:-:S04]  /*01d0*/  IMAD.MOV R8, RZ, RZ, -R3 ;  /* 0x000000ffff087224 */ /* 0x000fc800078e0a03 */
[----:B------:R-:W-:-:S05]  /*01e0*/  IMAD R2, R11, R8, R4 ;  /* 0x000000080b027224 */ /* 0x000fca00078e0204 */
[----:B------:R-:W-:-:S13]  /*01f0*/  ISETP.GT.U32.AND P2, PT, R11, R2, PT ;  /* 0x000000020b00720c */ /* 0x000fda0003f44070 */
[-C--:B------:R-:W-:Y:S01]  /*0200*/  @!P2 IADD3 R2, PT, PT, R2, -R11.reuse, RZ ;  /* 0x8000000b0202a210 */ /* 0x080fe20007ffe0ff */
[----:B------:R-:W-:Y:S01]  /*0210*/  @!P2 VIADD R3, R3, 0x1 ;  /* 0x000000010303a836 */ /* 0x000fe20000000000 */
[----:B------:R-:W-:Y:S02]  /*0220*/  ISETP.NE.AND P2, PT, R6, RZ, PT ;  /* 0x000000ff0600720c */ /* 0x000fe40003f45270 */
[----:B------:R-:W-:-:S13]  /*0230*/  ISETP.GE.U32.AND P0, PT, R2, R11, PT ;  /* 0x0000000b0200720c */ /* 0x000fda0003f06070 */
[----:B------:R-:W-:-:S05]  /*0240*/  @P0 IADD3 R3, PT, PT, R3, 0x1, RZ ;  /* 0x0000000103030810 */ /* 0x000fca0007ffe0ff */
[----:B------:R-:W-:Y:S01]  /*0250*/  @!P1 IMAD.MOV R3, RZ, RZ, -R3 ;  /* 0x000000ffff039224 */ /* 0x000fe200078e0a03 */
[----:B------:R-:W-:-:S05]  /*0260*/  @!P2 LOP3.LUT R3, RZ, R6, RZ, 0x33, !PT ;  /* 0x00000006ff03a212 */ /* 0x000fca00078e33ff */
[----:B------:R-:W-:-:S04]  /*0270*/  IMAD R0, R5, R3, RZ ;  /* 0x0000000305007224 */ /* 0x000fc800078e02ff */
[----:B------:R-:W-:Y:S01]  /*0280*/  IMAD.MOV.U32 R3, RZ, RZ, R0 ;  /* 0x000000ffff037224 */ /* 0x000fe200078e0000 */
[----:B------:R-:W-:-:S07]  /*0290*/  IADD3 R2, PT, PT, R7, R0, RZ ;  /* 0x0000000007027210 */ /* 0x000fce0007ffe0ff */
.L_x_14:
[----:B------:R-:W-:Y:S01]  /*02a0*/  SHF.L.U32 R5, R3, 0x1, RZ ;  /* 0x0000000103057819 */ /* 0x000fe200000006ff */
[----:B------:R-:W-:Y:S04]  /*02b0*/  BSSY B0, `(.L_x_7) ;  /* 0x000005e000007945 */ /* 0x000fe80003800000 */
[----:B---3--:R-:W-:-:S05]  /*02c0*/  VIADD R7, R5, 0x2 ;  /* 0x0000000205077836 */ /* 0x008fca0000000000 */
[----:B------:R-:W-:-:S13]  /*02d0*/  ISETP.GE.AND P0, PT, R7, R2, PT ;  /* 0x000000020700720c */ /* 0x000fda0003f06270 */
[----:B------:R-:W-:Y:S05]  /*02e0*/  @P0 BRA `(.L_x_8) ;  /* 0x0000000000c80947 */ /* 0x000fea0003800000 */
[----:B------:R-:W0:Y:S08]  /*02f0*/  LDC.64 R8, c[0x4][RZ] ;  /* 0x01000000ff087b82 */ /* 0x000e300000000a00 */
[----:B------:R-:W1:Y:S01]  /*0300*/  LDC.64 R10, c[0x0][0x388] ;  /* 0x0000e200ff0a7b82 */ /* 0x000e620000000a00 */
[----:B0-----:R-:W-:-:S04]  /*0310*/  IMAD.WIDE R8, R3, 0x4, R8 ;  /* 0x0000000403087825 */ /* 0x001fc800078e0208 */
[----:B------:R-:W-:Y:S02]  /*0320*/  IMAD.WIDE R12, R3, 0x4, R8 ;  /* 0x00000004030c7825 */ /* 0x000fe400078e0208 */
[----:B------:R-:W2:Y:S04]  /*0330*/  LDG.E.STRONG.SYS R9, desc[UR4][R8.64] ;  /* 0x0000000408097981 */ /* 0x000ea8000c1f5900 */
[----:B------:R-:W1:Y:S04]  /*0340*/  LDG.E.STRONG.SYS R15, desc[UR4][R12.64+0x4] ;  /* 0x000004040c0f7981 */ /* 0x000e68000c1f5900 */
[----:B------:R-:W3:Y:S01]  /*0350*/  LDG.E.STRONG.SYS R17, desc[UR4][R12.64+0x8] ;  /* 0x000008040c117981 */ /* 0x000ee2000c1f5900 */
[----:B-1----:R-:W-:-:S04]  /*0360*/  IMAD.WIDE R14, R15, 0x4, R10 ;  /* 0x000000040f0e7825 */ /* 0x002fc800078e020a */
[--C-:B---3--:R-:W-:Y:S02]  /*0370*/  IMAD.WIDE R16, R17, 0x4, R10.reuse ;  /* 0x0000000411107825 */ /* 0x108fe400078e020a */
[----:B------:R-:W3:Y:S02]  /*0380*/  LDG.E R14, desc[UR4][R14.64] ;  /* 0x000000040e0e7981 */ /* 0x000ee4000c1e1900 */
[----:B--2---:R-:W-:Y:S02]  /*0390*/  IMAD.WIDE R10, R9, 0x4, R10 ;  /* 0x00000004090a7825 */ /* 0x004fe400078e020a */
[----:B------:R-:W2:Y:S04]  /*03a0*/  LDG.E R16, desc[UR4][R16.64] ;  /* 0x0000000410107981 */ /* 0x000ea8000c1e1900 */
[----:B------:R-:W4:Y:S01]  /*03b0*/  LDG.E R10, desc[UR4][R10.64] ;  /* 0x000000040a0a7981 */ /* 0x000f22000c1e1900 */
[----:B------:R-:W-:Y:S01]  /*03c0*/  BSSY B1, `(.L_x_9) ;  /* 0x0000023000017945 */ /* 0x000fe20003800000 */
[----:B---3--:R-:W-:Y:S08]  /*03d0*/  F2I.TRUNC.NTZ R6, R14 ;  /* 0x0000000e00067305 */ /* 0x008ff0000020f100 */
[----:B--2---:R-:W0:Y:S08]  /*03e0*/  F2I.TRUNC.NTZ R19, R16 ;  /* 0x0000001000137305 */ /* 0x004e30000020f100 */
[----:B----4-:R-:W1:Y:S01]  /*03f0*/  F2I.TRUNC.NTZ R4, R10 ;  /* 0x0000000a00047305 */ /* 0x010e62000020f100 */
[----:B0-----:R-:W-:-:S04]  /*0400*/  VIMNMX R9, PT, PT, R6, R19, !PT ;  /* 0x0000001306097248 */ /* 0x001fc80007fe0100 */
[----:B-1----:R-:W-:-:S13]  /*0410*/  ISETP.GT.AND P0, PT, R9, R4, PT ;  /* 0x000000040900720c */ /* 0x002fda0003f04270 */
[----:B------:R-:W-:Y:S05]  /*0420*/  @!P0 BRA `(.L_x_10) ;  /* 0x0000000000708947 */ /* 0x000fea0003800000 */
[----:B------:R-:W-:-:S13]  /*0430*/  ISETP.GE.AND P0, PT, R6, R19, PT ;  /* 0x000000130600720c */ /* 0x000fda0003f06270 */
[----:B------:R-:W-:-:S04]  /*0440*/  @P0 IADD3 R7, PT, PT, R5, 0x1, RZ ;  /* 0x0000000105070810 */ /* 0x000fc80007ffe0ff */
[----:B------:R-:W-:-:S13]  /*0450*/  ISETP.GT.AND P0, PT, R7, R0, PT ;  /* 0x000000000700720c */ /* 0x000fda0003f04270 */
[----:B------:R-:W-:Y:S05]  /*0460*/  @!P0 BRA `(.L_x_10) ;  /* 0x0000000000608947 */ /* 0x000fea0003800000 */
[----:B------:R-:W0:Y:S01]  /*0470*/  LDC.64 R4, c[0x4][RZ] ;  /* 0x01000000ff047b82 */ /* 0x000e220000000a00 */
[----:B------:R-:W-:-:S07]  /*0480*/  IMAD.MOV.U32 R13, RZ, RZ, R7 ;  /* 0x000000ffff0d7224 */ /* 0x000fce00078e0007 */
[----:B------:R-:W1:Y:S02]  /*0490*/  LDC.64 R8, c[0x0][0x388] ;  /* 0x0000e200ff087b82 */ /* 0x000e640000000a00 */
.L_x_11:
[C---:B---3--:R-:W-:Y:S01]  /*04a0*/  IADD3 R6, PT, PT, R13.reuse, -0x1, RZ ;  /* 0xffffffff0d067810 */ /* 0x048fe20007ffe0ff */
[----:B0-----:R-:W-:-:S03]  /*04b0*/  IMAD.WIDE R10, R13, 0x4, R4 ;  /* 0x000000040d0a7825 */ /* 0x001fc600078e0204 */
[----:B------:R-:W-:-:S04]  /*04c0*/  LEA.HI R6, R6, R6, RZ, 0x1 ;  /* 0x0000000606067211 */ /* 0x000fc800078f08ff */
[----:B------:R-:W-:-:S05]  /*04d0*/  SHF.R.S32.HI R19, RZ, 0x1, R6 ;  /* 0x00000001ff137819 */ /* 0x000fca0000011406 */
        /* <DEDUP_REMOVED lines=12> */
[----:B------:R-:W-:Y:S01]  /*05a0*/  ISETP.GT.AND P0, PT, R19, R0, PT ;  /* 0x000000001300720c */ /* 0x000fe20003f04270 */
[----:B------:R-:W-:Y:S02]  /*05b0*/  IMAD.MOV.U32 R13, RZ, RZ, R19 ;  /* 0x000000ffff0d7224 */ /* 0x000fe400078e0013 */
[----:B---3--:R3:W-:Y:S04]  /*05c0*/  STG.E.STRONG.SYS desc[UR4][R10.64], R17 ;  /* 0x000000110a007986 */ /* 0x0087e8000c115904 */
[----:B--2---:R3:W-:Y:S06]  /*05d0*/  STG.E.STRONG.SYS desc[UR4][R6.64], R15 ;  /* 0x0000000f06007986 */ /* 0x0047ec000c115904 */
[----:B------:R-:W-:Y:S05]  /*05e0*/  @P0 BRA `(.L_x_11) ;  /* 0xfffffffc00ac0947 */ /* 0x000fea000383ffff */
.L_x_10:
[----:B------:R-:W-:Y:S05]  /*05f0*/  BSYNC B1 ;  /* 0x0000000000017941 */ /* 0x000fea0003800000 */
.L_x_9:
[----:B------:R-:W-:Y:S05]  /*0600*/  BRA `(.L_x_12) ;  /* 0x0000000000a07947 */ /* 0x000fea0003800000 */
.L_x_8:
[----:B------:R-:W-:-:S04]  /*0610*/  IADD3 R15, PT, PT, R5, 0x1, RZ ;  /* 0x00000001050f7810 */ /* 0x000fc80007ffe0ff */
[----:B------:R-:W-:-:S13]  /*0620*/  ISETP.GE.AND P0, PT, R15, R2, PT ;  /* 0x000000020f00720c */ /* 0x000fda0003f06270 */
[----:B------:R-:W-:Y:S05]  /*0630*/  @P0 BRA `(.L_x_12) ;  /* 0x0000000000940947 */ /* 0x000fea0003800000 */
[----:B------:R-:W0:Y:S08]  /*0640*/  LDC.64 R6, c[0x4][RZ] ;  /* 0x01000000ff067b82 */ /* 0x000e300000000a00 */
[----:B------:R-:W1:Y:S01]  /*0650*/  LDC.64 R8, c[0x0][0x388] ;  /* 0x0000e200ff087b82 */ /* 0x000e620000000a00 */
[----:B0-----:R-:W-:-:S05]  /*0660*/  IMAD.WIDE R10, R3, 0x4, R6 ;  /* 0x00000004030a7825 */ /* 0x001fca00078e0206 */
[----:B------:R-:W1:Y:S01]  /*0670*/  LDG.E.STRONG.SYS R7, desc[UR4][R10.64] ;  /* 0x000000040a077981 */ /* 0x000e62000c1f5900 */
[----:B------:R-:W-:-:S06]  /*0680*/  IMAD.WIDE R12, R3, 0x4, R10 ;  /* 0x00000004030c7825 */ /* 0x000fcc00078e020a */
[----:B------:R-:W2:Y:S01]  /*0690*/  LDG.E.STRONG.SYS R13, desc[UR4][R12.64+0x4] ;  /* 0x000004040c0d7981 */ /* 0x000ea2000c1f5900 */
[----:B-1----:R-:W-:-:S06]  /*06a0*/  IMAD.WIDE R6, R7, 0x4, R8 ;  /* 0x0000000407067825 */ /* 0x002fcc00078e0208 */
[----:B------:R-:W3:Y:S01]  /*06b0*/  LDG.E R6, desc[UR4][R6.64] ;  /* 0x0000000406067981 */ /* 0x000ee2000c1e1900 */
[----:B--2---:R-:W-:-:S06]  /*06c0*/  IMAD.WIDE R8, R13, 0x4, R8 ;  /* 0x000000040d087825 */ /* 0x004fcc00078e0208 */
[----:B------:R-:W3:Y:S01]  /*06d0*/  LDG.E R9, desc[UR4][R8.64] ;  /* 0x0000000408097981 */ /* 0x000ee2000c1e1900 */
[----:B------:R-:W-:-:S04]  /*06e0*/  ISETP.GE.AND P0, PT, R5, R0, PT ;  /* 0x000000000500720c */ /* 0x000fc80003f06270 */
[----:B---3--:R-:W-:-:S13]  /*06f0*/  FSETP.GEU.OR P0, PT, R6, R9, !P0 ;  /* 0x000000090600720b */ /* 0x008fda000470e400 */
[----:B------:R-:W-:Y:S05]  /*0700*/  @P0 BRA `(.L_x_12) ;  /* 0x0000000000600947 */ /* 0x000fea0003800000 */
[----:B------:R-:W0:Y:S01]  /*0710*/  LDC.64 R4, c[0x4][RZ] ;  /* 0x01000000ff047b82 */ /* 0x000e220000000a00 */
[----:B------:R-:W-:-:S07]  /*0720*/  IMAD.MOV.U32 R13, RZ, RZ, R15 ;  /* 0x000000ffff0d7224 */ /* 0x000fce00078e000f */
[----:B------:R-:W1:Y:S02]  /*0730*/  LDC.64 R6, c[0x0][0x388] ;  /* 0x0000e200ff067b82 */ /* 0x000e640000000a00 */
.L_x_13:
        /* <DEDUP_REMOVED lines=21> */
.L_x_12:
[----:B------:R-:W-:Y:S05]  /*0890*/  BSYNC B0 ;  /* 0x0000000000007941 */ /* 0x000fea0003800000 */
.L_x_7:
[----:B------:R-:W-:-:S04]  /*08a0*/  IADD3 R3, PT, PT, R3, 0x1, RZ ;  /* 0x0000000103037810 */ /* 0x000fc80007ffe0ff */
[----:B------:R-:W-:-:S13]  /*08b0*/  ISETP.GE.AND P0, PT, R3, R2, PT ;  /* 0x000000020300720c */ /* 0x000fda0003f06270 */
[----:B------:R-:W-:Y:S05]  /*08c0*/  @!P0 BRA `(.L_x_14) ;  /* 0xfffffff800748947 */ /* 0x000fea000383ffff */
[----:B------:R-:W-:Y:S05]  /*08d0*/  EXIT ;  /* 0x000000000000794d */ /* 0x000fea0003800000 */
.L_x_15:
        /* <DEDUP_REMOVED lines=10> */
.L_x_51:


//--------------------- .text._Z13A_star_expandPiS_PfS_PVfS_S_S_S_S_iiiiS_S_S0_S_S_ --------------------------
	.section	.text._Z13A_star_expandPiS_PfS_PVfS_S_S_S_S_iiiiS_S_S0_S_S_,"ax",@progbits
	.align	128
        .global         _Z13A_star_expandPiS_PfS_PVfS_S_S_S_S_iiiiS_S_S0_S_S_
        .type           _Z13A_star_expandPiS_PfS_PVfS_S_S_S_S_iiiiS_S_S0_S_S_,@function
        .size           _Z13A_star_expandPiS_PfS_PVfS_S_S_S_S_iiiiS_S_S0_S_S_,(.L_x_47 - _Z13A_star_expandPiS_PfS_PVfS_S_S_S_S_iiiiS_S_S0_S_S_)
        .other          _Z13A_star_expandPiS_PfS_PVfS_S_S_S_S_iiiiS_S_S0_S_S_,@"STO_CUDA_ENTRY STV_DEFAULT"
_Z13A_star_expandPiS_PfS_PVfS_S_S_S_S_iiiiS_S_S0_S_S_:
.text._Z13A_star_expandPiS_PfS_PVfS_S_S_S_S_iiiiS_S_S0_S_S_:
[----:B------:R-:W-:Y:S08]  /*0000*/  LDC R1, c[0x0][0x37c] ;  /* 0x0000df00ff017b82 */ /* 0x000ff00000000800 */
[----:B------:R-:W0:Y:S01]  /*0010*/  LDC.64 R2, c[0x0][0x3b0] ;  /* 0x0000ec00ff027b82 */ /* 0x000e220000000a00 */
[----:B------:R-:W0:Y:S02]  /*0020*/  LDCU.64 UR6, c[0x0][0x358] ;  /* 0x00006b00ff0677ac */ /* 0x000e240008000a00 */
[----:B0-----:R-:W2:Y:S05]  /*0030*/  LDG.E R2, desc[UR6][R2.64] ;  /* 0x0000000602027981 */ /* 0x001eaa000c1e1900 */
[----:B------:R-:W0:Y:S01]  /*0040*/  S2UR UR4, SR_CTAID.X ;  /* 0x00000000000479c3 */ /* 0x000e220000002500 */
[----:B------:R-:W0:Y:S07]  /*0050*/  S2R R0, SR_TID.X ;  /* 0x0000000000007919 */ /* 0x000e2e0000002100 */
[----:B------:R-:W0:Y:S02]  /*0060*/  LDC R7, c[0x0][0x360] ;  /* 0x0000d800ff077b82 */ /* 0x000e240000000800 */
[----:B0-----:R-:W-:-:S05]  /*0070*/  IMAD R7, R7, UR4, R0 ;  /* 0x0000000407077c24 */ /* 0x001fca000f8e0200 */
[----:B--2---:R-:W-:-:S13]  /*0080*/  ISETP.GE.AND P0, PT, R7, R2, PT ;  /* 0x000000020700720c */ /* 0x004fda0003f06270 */
[----:B------:R-:W-:Y:S05]  /*0090*/  @P0 EXIT ;  /* 0x000000000000094d */ /* 0x000fea0003800000 */
[----:B------:R-:W0:Y:S01]  /*00a0*/  LDC.64 R4, c[0x0][0x3a8] ;  /* 0x0000ea00ff047b82 */ /* 0x000e220000000a00 */
[----:B------:R-:W1:Y:S01]  /*00b0*/  LDCU UR4, c[0x0][0x3dc] ;  /* 0x00007b80ff0477ac */ /* 0x000e620008000800 */
[----:B0-----:R-:W-:-:S05]  /*00c0*/  IMAD.WIDE R4, R7, 0x4, R4 ;  /* 0x0000000407047825 */ /* 0x001fca00078e0204 */
[----:B------:R-:W1:Y:S01]  /*00d0*/  LDG.E R0, desc[UR6][R4.64] ;  /* 0x0000000604007981 */ /* 0x000e62000c1e1900 */
[----:B------:R-:W0:Y:S01]  /*00e0*/  LDCU UR5, c[0x0][0x3d4] ;  /* 0x00007a80ff0577ac */ /* 0x000e220008000800 */
[----:B------:R-:W-:Y:S01]  /*00f0*/  BSSY.RECONVERGENT B0, `(.L_x_16) ;  /* 0x000000d000007945 */ /* 0x000fe20003800200 */
[----:B0-----:R-:W-:Y:S01]  /*0100*/  IMAD.U32 R2, RZ, RZ, UR5 ;  /* 0x00000005ff027e24 */ /* 0x001fe2000f8e00ff */
[----:B-1----:R-:W-:-:S13]  /*0110*/  ISETP.NE.AND P0, PT, R0, UR4, PT ;  /* 0x0000000400007c0c */ /* 0x002fda000bf05270 */
[----:B------:R-:W-:Y:S05]  /*0120*/  @P0 BRA `(.L_x_17) ;  /* 0x0000000000240947 */ /* 0x000fea0003800000 */
[----:B------:R-:W0:Y:S01]  /*0130*/  S2R R3, SR_LANEID ;  /* 0x0000000000037919 */ /* 0x000e220000000000 */
[----:B------:R-:W-:Y:S01]  /*0140*/  IMAD.MOV.U32 R6, RZ, RZ, 0x1 ;  /* 0x00000001ff067424 */ /* 0x000fe200078e00ff */
[----:B------:R-:W1:Y:S01]  /*0150*/  LDC.64 R4, c[0x0][0x3c0] ;  /* 0x0000f000ff047b82 */ /* 0x000e620000000a00 */
[----:B------:R-:W-:-:S07]  /*0160*/  VOTEU.ANY UR4, UPT, PT ;  /* 0x0000000000047886 */ /* 0x000fce00038e0100 */
[----:B------:R-:W2:Y:S01]  /*0170*/  REDUX.OR UR5, R6 ;  /* 0x00000000060573c4 */ /* 0x000ea20000004000 */
[----:B------:R-:W-:-:S06]  /*0180*/  UFLO.U32 UR4, UR4 ;  /* 0x00000004000472bd */ /* 0x000fcc00080e0000 */
[----:B0-----:R-:W-:Y:S01]  /*0190*/  ISETP.EQ.U32.AND P0, PT, R3, UR4, PT ;  /* 0x0000000403007c0c */ /* 0x001fe2000bf02070 */
[----:B--2---:R-:W-:-:S12]  /*01a0*/  IMAD.U32 R3, RZ, RZ, UR5 ;  /* 0x00000005ff037e24 */ /* 0x004fd8000f8e00ff */
[----:B-1----:R0:W5:Y:S02]  /*01b0*/  @P0 ATOMG.E.OR.STRONG.GPU PT, RZ, desc[UR6][R4.64], R3 ;  /* 0x8000000304ff09a8 */ /* 0x002164000b1ef106 */
.L_x_17:
[----:B------:R-:W-:Y:S05]  /*01c0*/  BSYNC.RECONVERGENT B0 ;  /* 0x0000000000007941 */ /* 0x000fea0003800200 */
.L_x_16:
[----:B------:R-:W1:Y:S01]  /*01d0*/  LDCU UR4, c[0x0][0x3d0] ;  /* 0x00007a00ff0477ac */ /* 0x000e620008000800 */
[----:B0-----:R-:W0:Y:S01]  /*01e0*/  LDC.64 R4, c[0x0][0x380] ;  /* 0x0000e000ff047b82 */ /* 0x001e220000000a00 */
[----:B-1----:R-:W-:-:S06]  /*01f0*/  UIADD3 UR4, UPT, UPT, UR4, -0x1, URZ ;  /* 0xffffffff04047890 */ /* 0x002fcc000fffe0ff */
[C---:B------:R-:W-:Y:S01]  /*0200*/  ISETP.NE.AND P0, PT, R0.reuse, UR4, PT ;  /* 0x0000000400007c0c */ /* 0x040fe2000bf05270 */
[----:B0-----:R-:W-:-:S05]  /*0210*/  IMAD.WIDE R4, R0, 0x4, R4 ;  /* 0x0000000400047825 */ /* 0x001fca00078e0204 */
[----:B------:R-:W2:Y:S07]  /*0220*/  LDG.E R3, desc[UR6][R4.64] ;  /* 0x0000000604037981 */ /* 0x000eae000c1e1900 */
[----:B------:R-:W2:Y:S02]  /*0230*/  @P0 LDG.E R2, desc[UR6][R4.64+0x4] ;  /* 0x0000040604020981 */ /* 0x000ea4000c1e1900 */
[----:B--2---:R-:W-:-:S13]  /*0240*/  ISETP.GE.AND P0, PT, R3, R2, PT ;  /* 0x000000020300720c */ /* 0x004fda0003f06270 */
[----:B------:R-:W-:Y:S05]  /*0250*/  @P0 EXIT ;  /* 0x000000000000094d */ /* 0x000fea0003800000 */
[----:B------:R-:W0:Y:S02]  /*0260*/  LDC.64 R8, c[0x0][0x3a0] ;  /* 0x0000e800ff087b82 */ /* 0x000e240000000a00 */
[----:B0-----:R-:W-:-:S07]  /*0270*/  IMAD.WIDE R8, R0, 0x4, R8 ;  /* 0x0000000400087825 */ /* 0x001fce00078e0208 */
.L_x_25:
[----:B01----:R-:W0:Y:S02]  /*0280*/  LDC.64 R4, c[0x0][0x388] ;  /* 0x0000e200ff047b82 */ /* 0x003e240000000a00 */
[----:B0-----:R-:W-:-:S06]  /*0290*/  IMAD.WIDE R4, R3, 0x4, R4 ;  /* 0x0000000403047825 */ /* 0x001fcc00078e0204 */
[----:B--2---:R-:W2:Y:S01]  /*02a0*/  LDG.E R4, desc[UR6][R4.64] ;  /* 0x0000000604047981 */ /* 0x004ea2000c1e1900 */
[----:B------:R-:W-:-:S04]  /*02b0*/  IADD3 R3, PT, PT, R3, 0x1, RZ ;  /* 0x0000000103037810 */ /* 0x000fc80007ffe0ff */
[----:B------:R-:W-:Y:S02]  /*02c0*/  ISETP.NE.AND P2, PT, R3, R2, PT ;  /* 0x000000020300720c */ /* 0x000fe40003f45270 */
[----:B--2---:R-:W-:-:S13]  /*02d0*/  ISETP.GE.AND P0, PT, R4, RZ, PT ;  /* 0x000000ff0400720c */ /* 0x004fda0003f06270 */
[----:B------:R-:W-:Y:S05]  /*02e0*/  @!P0 BRA `(.L_x_18) ;  /* 0x0000000400b48947 */ /* 0x000fea0003800000 */
[----:B------:R-:W0:Y:S08]  /*02f0*/  LDC.64 R12, c[0x0][0x3b8] ;  /* 0x0000ee00ff0c7b82 */ /* 0x000e300000000a00 */
[----:B------:R-:W1:Y:S08]  /*0300*/  LDC.64 R14, c[0x0][0x3f0] ;  /* 0x0000fc00ff0e7b82 */ /* 0x000e700000000a00 */
[----:B------:R-:W2:Y:S08]  /*0310*/  LDC.64 R16, c[0x0][0x3f8] ;  /* 0x0000fe00ff107b82 */ /* 0x000eb00000000a00 */
[----:B------:R-:W3:Y:S01]  /*0320*/  LDC.64 R18, c[0x0][0x3a0] ;  /* 0x0000e800ff127b82 */ /* 0x000ee20000000a00 */
[----:B0-----:R-:W-:-:S07]  /*0330*/  IMAD.WIDE.U32 R12, R4, 0x4, R12 ;  /* 0x00000004040c7825 */ /* 0x001fce00078e000c */
[----:B------:R-:W0:Y:S01]  /*0340*/  LDC.64 R20, c[0x0][0x390] ;  /* 0x0000e400ff147b82 */ /* 0x000e220000000a00 */
[----:B-1----:R-:W-:-:S07]  /*0350*/  IMAD.WIDE.U32 R14, R4, 0x4, R14 ;  /* 0x00000004040e7825 */ /* 0x002fce00078e000e */
[----:B------:R-:W1:Y:S01]  /*0360*/  LDC.64 R22, c[0x0][0x398] ;  /* 0x0000e600ff167b82 */ /* 0x000e620000000a00 */
[----:B--2---:R-:W-:-:S07]  /*0370*/  IMAD.WIDE.U32 R16, R4, 0x4, R16 ;  /* 0x0000000404107825 */ /* 0x004fce00078e0010 */
[----:B------:R-:W2:Y:S01]  /*0380*/  LDC.64 R24, c[0x0][0x3c8] ;  /* 0x0000f200ff187b82 */ /* 0x000ea20000000a00 */
[----:B---3--:R-:W-:-:S07]  /*0390*/  IMAD.WIDE.U32 R18, R4, 0x4, R18 ;  /* 0x0000000404127825 */ /* 0x008fce00078e0012 */
[----:B------:R-:W3:Y:S01]  /*03a0*/  LDC.64 R26, c[0x0][0x3e0] ;  /* 0x0000f800ff1a7b82 */ /* 0x000ee20000000a00 */
[----:B0-----:R-:W-:-:S07]  /*03b0*/  IMAD.WIDE.U32 R20, R4, 0x4, R20 ;  /* 0x0000000404147825 */ /* 0x001fce00078e0014 */
[----:B------:R-:W0:Y:S01]  /*03c0*/  LDC.64 R10, c[0x0][0x400] ;  /* 0x00010000ff0a7b82 */ /* 0x000e220000000a00 */
[----:B-1----:R-:W-:-:S04]  /*03d0*/  IMAD.WIDE.U32 R22, R4, 0x4, R22 ;  /* 0x0000000404167825 */ /* 0x002fc800078e0016 */
[----:B--2---:R-:W-:-:S04]  /*03e0*/  IMAD.WIDE.U32 R24, R4, 0x4, R24 ;  /* 0x0000000404187825 */ /* 0x004fc800078e0018 */
[----:B---3--:R-:W-:-:S07]  /*03f0*/  IMAD.WIDE.U32 R26, R4, 0x4, R26 ;  /* 0x00000004041a7825 */ /* 0x008fce00078e001a */
.L_x_24:
[----:B------:R-:W-:Y:S01]  /*0400*/  IMAD.MOV.U32 R7, RZ, RZ, 0x1 ;  /* 0x00000001ff077424 */ /* 0x000fe200078e00ff */
[----:B------:R-:W-:Y:S05]  /*0410*/  YIELD ;  /* 0x0000000000007946 */ /* 0x000fea0003800000 */
[----:B------:R-:W-:-:S05]  /*0420*/  IMAD.MOV.U32 R6, RZ, RZ, RZ ;  /* 0x000000ffff067224 */ /* 0x000fca00078e00ff */
[----:B-12---:R-:W2:Y:S02]  /*0430*/  ATOMG.E.CAS.STRONG.GPU PT, R5, [R12], R6, R7 ;  /* 0x000000060c0573a9 */ /* 0x006ea400001ee107 */
[C---:B--2---:R-:W-:Y:S02]  /*0440*/  ISETP.NE.AND P0, PT, R5.reuse, RZ, PT ;  /* 0x000000ff0500720c */ /* 0x044fe40003f05270 */
[----:B------:R-:W-:-:S11]  /*0450*/  ISETP.NE.AND P3, PT, R5, RZ, PT ;  /* 0x000000ff0500720c */ /* 0x000fd60003f65270 */
[----:B------:R-:W-:Y:S05]  /*0460*/  @P0 BRA `(.L_x_19) ;  /* 0x0000000400480947 */ /* 0x000fea0003800000 */
[----:B------:R-:W2:Y:S01]  /*0470*/  LDG.E R5, desc[UR6][R14.64] ;  /* 0x000000060e057981 */ /* 0x000ea2000c1e1900 */
[----:B------:R-:W-:Y:S02]  /*0480*/  HFMA2 R7, -RZ, RZ, 1.57421875, -19.203125 ;  /* 0x3e4ccccdff077431 */ /* 0x000fe400000001ff */
[----:B------:R-:W-:Y:S01]  /*0490*/  IMAD.MOV.U32 R6, RZ, RZ, 0x40a00000 ;  /* 0x40a00000ff067424 */ /* 0x000fe200078e00ff */
[----:B------:R-:W-:Y:S03]  /*04a0*/  BSSY.RECONVERGENT B1, `(.L_x_20) ;  /* 0x000000b000017945 */ /* 0x000fe60003800200 */
[----:B------:R-:W-:-:S04]  /*04b0*/  FFMA R6, R7, -R6, 1 ;  /* 0x3f80000007067423 */ /* 0x000fc80000000806 */
[----:B------:R-:W-:Y:S01]  /*04c0*/  FFMA R6, R6, R7, 0.20000000298023223877 ;  /* 0x3e4ccccd06067423 */ /* 0x000fe20000000007 */
[----:B--2---:R-:W1:Y:S03]  /*04d0*/  FCHK P0, R5, 5 ;  /* 0x40a0000005007902 */ /* 0x004e660000000000 */
[----:B------:R-:W-:-:S04]  /*04e0*/  FFMA R28, R5, R6, RZ ;  /* 0x00000006051c7223 */ /* 0x000fc800000000ff */
[----:B------:R-:W-:-:S04]  /*04f0*/  FFMA R7, R28, -5, R5 ;  /* 0xc0a000001c077823 */ /* 0x000fc80000000005 */
[----:B------:R-:W-:Y:S01]  /*0500*/  FFMA R28, R6, R7, R28 ;  /* 0x00000007061c7223 */ /* 0x000fe2000000001c */
[----:B-1----:R-:W-:Y:S06]  /*0510*/  @!P0 BRA `(.L_x_21) ;  /* 0x00000000000c8947 */ /* 0x002fec0003800000 */
[----:B------:R-:W-:-:S07]  /*0520*/  MOV R6, 0x540 ;  /* 0x0000054000067802 */ /* 0x000fce0000000f00 */
[----:B0----5:R-:W-:Y:S05]  /*0530*/  CALL.REL.NOINC `($__internal_0_$__cuda_sm3x_div_rn_noftz_f32_slowpath) ;  /* 0x0000000400287944 */ /* 0x021fea0003c00000 */
[----:B------:R-:W-:-:S07]  /*0540*/  IMAD.MOV.U32 R28, RZ, RZ, R5 ;  /* 0x000000ffff1c7224 */ /* 0x000fce00078e0005 */
.L_x_21:
[----:B------:R-:W-:Y:S05]  /*0550*/  BSYNC.RECONVERGENT B1 ;  /* 0x0000000000017941 */ /* 0x000fea0003800200 */
.L_x_20:
[----:B------:R-:W2:Y:S01]  /*0560*/  LDG.E R29, desc[UR6][R16.64] ;  /* 0x00000006101d7981 */ /* 0x000ea2000c1e1900 */
[----:B0-----:R-:W-:Y:S01]  /*0570*/  IMAD.WIDE.U32 R34, R4, 0x4, R10 ;  /* 0x0000000404227825 */ /* 0x001fe200078e000a */
[----:B------:R-:W0:Y:S05]  /*0580*/  LDC.64 R30, c[0x0][0x390] ;  /* 0x0000e400ff1e7b82 */ /* 0x000e2a0000000a00 */
[----:B------:R-:W3:Y:S01]  /*0590*/  LDG.E R34, desc[UR6][R34.64] ;  /* 0x0000000622227981 */ /* 0x000ee2000c1e1900 */
[----:B------:R-:W-:Y:S02]  /*05a0*/  IMAD.MOV.U32 R6, RZ, RZ, RZ ;  /* 0x000000ffff067224 */ /* 0x000fe400078e00ff */
[----:B0-----:R-:W-:Y:S01]  /*05b0*/  IMAD.WIDE R30, R0, 0x4, R30 ;  /* 0x00000004001e7825 */ /* 0x001fe200078e021e */
[----:B--2---:R-:W-:-:S04]  /*05c0*/  IABS R32, R29 ;  /* 0x0000001d00207213 */ /* 0x004fc80000000000 */
[----:B------:R-:W0:Y:S08]  /*05d0*/  I2F.RP R33, R32 ;  /* 0x0000002000217306 */ /* 0x000e300000209400 */
[----:B0-----:R-:W0:Y:S02]  /*05e0*/  MUFU.RCP R33, R33 ;  /* 0x0000002100217308 */ /* 0x001e240000001000 */
[----:B0-----:R-:W-:-:S06]  /*05f0*/  IADD3 R7, PT, PT, R33, 0xffffffe, RZ ;  /* 0x0ffffffe21077810 */ /* 0x001fcc0007ffe0ff */
[----:B------:R-:W0:Y:S01]  /*0600*/  F2I.FTZ.U32.TRUNC.NTZ R7, R7 ;  /* 0x0000000700077305 */ /* 0x000e22000021f000 */
[----:B------:R-:W-:-:S04]  /*0610*/  IABS R33, R29 ;  /* 0x0000001d00217213 */ /* 0x000fc80000000000 */
[----:B------:R-:W-:Y:S01]  /*0620*/  IADD3 R37, PT, PT, RZ, -R33, RZ ;  /* 0x80000021ff257210 */ /* 0x000fe20007ffe0ff */
[----:B0-----:R-:W-:-:S04]  /*0630*/  IMAD.MOV R5, RZ, RZ, -R7 ;  /* 0x000000ffff057224 */ /* 0x001fc800078e0a07 */
[----:B------:R-:W-:-:S04]  /*0640*/  IMAD R5, R5, R32, RZ ;  /* 0x0000002005057224 */ /* 0x000fc800078e02ff */
[----:B------:R-:W-:Y:S02]  /*0650*/  IMAD.HI.U32 R5, R7, R5, R6 ;  /* 0x0000000507057227 */ /* 0x000fe400078e0006 */
[----:B------:R-:W2:Y:S01]  /*0660*/  LDG.E.STRONG.SYS R7, desc[UR6][R18.64] ;  /* 0x0000000612077981 */ /* 0x000ea2000c1f5900 */
[----:B---3--:R-:W-:-:S03]  /*0670*/  IABS R36, R34 ;  /* 0x0000002200247213 */ /* 0x008fc60000000000 */
[----:B------:R0:W3:Y:S04]  /*0680*/  LDG.E R6, desc[UR6][R30.64] ;  /* 0x000000061e067981 */ /* 0x0000e8000c1e1900 */
[----:B------:R-:W3:Y:S01]  /*0690*/  LDG.E.STRONG.SYS R33, desc[UR6][R8.64] ;  /* 0x0000000608217981 */ /* 0x000ee2000c1f5900 */
[----:B------:R-:W-:-:S03]  /*06a0*/  IMAD.HI.U32 R35, R5, R36, RZ ;  /* 0x0000002405237227 */ /* 0x000fc600078e00ff */
[----:B------:R-:W4:Y:S01]  /*06b0*/  LDG.E R5, desc[UR6][R20.64] ;  /* 0x0000000614057981 */ /* 0x000f22000c1e1900 */
[----:B------:R-:W-:-:S05]  /*06c0*/  IMAD R37, R35, R37, R36 ;  /* 0x0000002523257224 */ /* 0x000fca00078e0224 */
[----:B------:R-:W-:Y:S02]  /*06d0*/  ISETP.GT.U32.AND P4, PT, R32, R37, PT ;  /* 0x000000252000720c */ /* 0x000fe40003f84070 */
[----:B------:R-:W-:-:S11]  /*06e0*/  LOP3.LUT R34, R34, R29, RZ, 0x3c, !PT ;  /* 0x0000001d22227212 */ /* 0x000fd600078e3cff */
[----:B------:R-:W-:-:S05]  /*06f0*/  @!P4 IMAD.IADD R37, R37, 0x1, -R32 ;  /* 0x000000012525c824 */ /* 0x000fca00078e0a20 */
[----:B------:R-:W-:Y:S01]  /*0700*/  ISETP.GE.U32.AND P0, PT, R37, R32, PT ;  /* 0x000000202500720c */ /* 0x000fe20003f06070 */
[----:B------:R-:W-:Y:S01]  /*0710*/  @!P4 VIADD R35, R35, 0x1 ;  /* 0x000000012323c836 */ /* 0x000fe20000000000 */
[----:B------:R-:W-:Y:S02]  /*0720*/  ISETP.GE.AND P1, PT, R34, RZ, PT ;  /* 0x000000ff2200720c */ /* 0x000fe40003f26270 */
[----:B------:R-:W-:-:S09]  /*0730*/  ISETP.NE.AND P4, PT, R29, RZ, PT ;  /* 0x000000ff1d00720c */ /* 0x000fd20003f85270 */
[----:B------:R-:W-:-:S05]  /*0740*/  @P0 IADD3 R35, PT, PT, R35, 0x1, RZ ;  /* 0x0000000123230810 */ /* 0x000fca0007ffe0ff */
[----:B------:R-:W-:Y:S01]  /*0750*/  @!P1 IMAD.MOV R35, RZ, RZ, -R35 ;  /* 0x000000ffff239224 */ /* 0x000fe200078e0a23 */
[----:B------:R-:W-:-:S04]  /*0760*/  @!P4 LOP3.LUT R35, RZ, R29, RZ, 0x33, !PT ;  /* 0x0000001dff23c212 */ /* 0x000fc800078e33ff */
[----:B0-----:R-:W0:Y:S01]  /*0770*/  I2F.F64 R30, R35 ;  /* 0x00000023001e7312 */ /* 0x001e220000201c00 */
[----:B------:R-:W-:Y:S01]  /*0780*/  UMOV UR4, 0x33333333 ;  /* 0x3333333300047882 */ /* 0x000fe20000000000 */
[----:B------:R-:W-:-:S06]  /*0790*/  UMOV UR5, 0x3fd33333 ;  /* 0x3fd3333300057882 */ /* 0x000fcc0000000000 */
[----:B------:R-:W1:Y:S01]  /*07a0*/  F2F.F64.F32 R28, R28 ;  /* 0x0000001c001c7310 */ /* 0x000e620000201800 */
[----:B0-----:R-:W-:Y:S01]  /*07b0*/  DMUL R30, R30, UR4 ;  /* 0x000000041e1e7c28 */ /* 0x001fe20008000000 */
[----:B------:R-:W-:Y:S01]  /*07c0*/  UMOV UR4, 0x66666666 ;  /* 0x6666666600047882 */ /* 0x000fe20000000000 */
[----:B------:R-:W-:-:S06]  /*07d0*/  UMOV UR5, 0x3fe66666 ;  /* 0x3fe6666600057882 */ /* 0x000fcc0000000000 */
[----:B-1----:R-:W-:-:S08]  /*07e0*/  DFMA R30, R28, UR4, R30 ;  /* 0x000000041c1e7c2b */ /* 0x002fd0000800001e */
[----:B------:R-:W-:-:S10]  /*07f0*/  DADD R30, RZ, R30 ;  /* 0x00000000ff1e7229 */ /* 0x000fd4000000001e */
[----:B------:R-:W0:Y:S01]  /*0800*/  F2F.F32.F64 R30, R30 ;  /* 0x0000001e001e7310 */ /* 0x000e220000301000 */
[----:B------:R-:W-:Y:S01]  /*0810*/  BSSY.RECONVERGENT B0, `(.L_x_22) ;  /* 0x0000016000007945 */ /* 0x000fe20003800200 */
[----:B------:R-:W-:Y:S01]  /*0820*/  IMAD.MOV.U32 R28, RZ, RZ, 0x1 ;  /* 0x00000001ff1c7424 */ /* 0x000fe200078e00ff */
[----:B------:R-:W-:Y:S01]  /*0830*/  MOV R29, RZ ;  /* 0x000000ff001d7202 */ /* 0x000fe20000000f00 */
[----:B---3--:R-:W-:-:S04]  /*0840*/  FADD R33, R33, -R6 ;  /* 0x8000000621217221 */ /* 0x008fc80000000000 */
[----:B0-----:R-:W-:-:S04]  /*0850*/  FADD R32, R30, R33 ;  /* 0x000000211e207221 */ /* 0x001fc80000000000 */
[----:B----4-:R-:W-:-:S05]  /*0860*/  FADD R32, R32, R5 ;  /* 0x0000000520207221 */ /* 0x010fca0000000000 */
[----:B--2---:R-:W-:-:S13]  /*0870*/  FSETP.GEU.AND P0, PT, R7, R32, PT ;  /* 0x000000200700720b */ /* 0x004fda0003f0e000 */
[----:B------:R-:W-:Y:S05]  /*0880*/  @P0 BRA `(.L_x_23) ;  /* 0x0000000000380947 */ /* 0x000fea0003800000 */
[----:B------:R-:W2:Y:S02]  /*0890*/  LDG.E.STRONG.SYS R7, desc[UR6][R8.64] ;  /* 0x0000000608077981 */ /* 0x000ea4000c1f5900 */
[----:B--2---:R-:W-:-:S04]  /*08a0*/  FADD R7, -R6, R7 ;  /* 0x0000000706077221 */ /* 0x004fc80000000100 */
[----:B------:R-:W-:-:S04]  /*08b0*/  FADD R6, R30, R7 ;  /* 0x000000071e067221 */ /* 0x000fc80000000000 */
[----:B------:R-:W-:-:S05]  /*08c0*/  FADD R5, R5, R6 ;  /* 0x0000000605057221 */ /* 0x000fca0000000000 */
[----:B------:R0:W-:Y:S01]  /*08d0*/  STG.E.STRONG.SYS desc[UR6][R18.64], R5 ;  /* 0x0000000512007986 */ /* 0x0001e2000c115906 */
[----:B------:R-:W-:Y:S06]  /*08e0*/  MEMBAR.SC.GPU ;  /* 0x0000000000007992 */ /* 0x000fec0000002000 */
[----:B------:R-:W-:-:S00]  /*08f0*/  ERRBAR ;  /* 0x00000000000079ab */ /* 0x000fc00000000000 */
[----:B------:R-:W-:Y:S06]  /*0900*/  CGAERRBAR ;  /* 0x00000000000075ab */ /* 0x000fec0000000000 */
[----:B------:R-:W-:Y:S04]  /*0910*/  CCTL.IVALL ;  /* 0x00000000ff00798f */ /* 0x000fe80002000000 */
[----:B------:R1:W-:Y:S04]  /*0920*/  STG.E desc[UR6][R22.64], R0 ;  /* 0x0000000016007986 */ /* 0x0003e8000c101906 */
[----:B0-----:R-:W2:Y:S02]  /*0930*/  LDG.E R5, desc[UR6][R24.64] ;  /* 0x0000000618057981 */ /* 0x001ea4000c1e1900 */
[----:B--2---:R-:W-:-:S13]  /*0940*/  ISETP.NE.AND P0, PT, R5, -0x1, PT ;  /* 0xffffffff0500780c */ /* 0x004fda0003f05270 */
[----:B------:R-:W-:-:S05]  /*0950*/  @!P0 IMAD.MOV.U32 R5, RZ, RZ, 0x1 ;  /* 0x00000001ff058424 */ /* 0x000fca00078e00ff */
[----:B------:R1:W-:Y:S02]  /*0960*/  @!P0 STG.E desc[UR6][R26.64], R5 ;  /* 0x000000051a008986 */ /* 0x0003e4000c101906 */
.L_x_23:
[----:B------:R-:W-:Y:S05]  /*0970*/  BSYNC.RECONVERGENT B0 ;  /* 0x0000000000007941 */ /* 0x000fea0003800200 */
.L_x_22:
[----:B------:R2:W5:Y:S02]  /*0980*/  ATOMG.E.CAS.STRONG.GPU PT, RZ, [R12], R28, R29 ;  /* 0x0000001c0cff73a9 */ /* 0x00056400001ee11d */
.L_x_19:
[----:B------:R-:W-:Y:S05]  /*0990*/  WARPSYNC.ALL ;  /* 0x0000000000007948 */ /* 0x000fea0003800000 */
[----:B------:R-:W-:Y:S06]  /*09a0*/  BAR.SYNC.DEFER_BLOCKING 0x0 ;  /* 0x0000000000007b1d */ /* 0x000fec0000010000 */
[----:B------:R-:W-:Y:S05]  /*09b0*/  @P3 BRA `(.L_x_24) ;  /* 0xfffffff800903947 */ /* 0x000fea000383ffff */
.L_x_18:
[----:B------:R-:W-:Y:S05]  /*09c0*/  @P2 BRA `(.L_x_25) ;  /* 0xfffffff8002c2947 */ /* 0x000fea000383ffff */
[----:B------:R-:W-:Y:S05]  /*09d0*/  EXIT ;  /* 0x000000000000794d */ /* 0x000fea0003800000 */
        .weak           $__internal_0_$__cuda_sm3x_div_rn_noftz_f32_slowpath
        .type           $__internal_0_$__cuda_sm3x_div_rn_noftz_f32_slowpath,@function
        .size           $__internal_0_$__cuda_sm3x_div_rn_noftz_f32_slowpath,(.L_x_47 - $__internal_0_$__cuda_sm3x_div_rn_noftz_f32_slowpath)
$__internal_0_$__cuda_sm3x_div_rn_noftz_f32_slowpath:
[----:B------:R-:W-:Y:S01]  /*09e0*/  SHF.R.U32.HI R7, RZ, 0x17, R5 ;  /* 0x00000017ff077819 */ /* 0x000fe20000011605 */
[----:B------:R-:W-:Y:S04]  /*09f0*/  BSSY.RECONVERGENT B0, `(.L_x_26) ;  /* 0x000005c000007945 */ /* 0x000fe80003800200 */
[----:B------:R-:W-:Y:S01]  /*0a00*/  BSSY.RELIABLE B2, `(.L_x_27) ;  /* 0x000001a000027945 */ /* 0x000fe20003800100 */
[----:B------:R-:W-:Y:S02]  /*0a10*/  MOV R29, R5 ;  /* 0x00000005001d7202 */ /* 0x000fe40000000f00 */
[----:B------:R-:W-:-:S05]  /*0a20*/  LOP3.LUT R31, R7, 0xff, RZ, 0xc0, !PT ;  /* 0x000000ff071f7812 */ /* 0x000fca00078ec0ff */
[----:B------:R-:W-:-:S05]  /*0a30*/  VIADD R30, R31, 0xffffffff ;  /* 0xffffffff1f1e7836 */ /* 0x000fca0000000000 */
[----:B------:R-:W-:-:S13]  /*0a40*/  ISETP.GT.U32.OR P0, PT, R30, 0xfd, !PT ;  /* 0x000000fd1e00780c */ /* 0x000fda0007f04470 */
[----:B------:R-:W-:Y:S01]  /*0a50*/  @!P0 IMAD.MOV.U32 R7, RZ, RZ, RZ ;  /* 0x000000ffff078224 */ /* 0x000fe200078e00ff */
[----:B------:R-:W-:Y:S06]  /*0a60*/  @!P0 BRA `(.L_x_28) ;  /* 0x00000000004c8947 */ /* 0x000fec0003800000 */
[----:B------:R-:W-:-:S13]  /*0a70*/  FSETP.GTU.FTZ.AND P0, PT, |R5|, +INF , PT ;  /* 0x7f8000000500780b */ /* 0x000fda0003f1c200 */
[----:B------:R-:W-:Y:S05]  /*0a80*/  @P0 BREAK.RELIABLE B2 ;  /* 0x0000000000020942 */ /* 0x000fea0003800100 */
[----:B------:R-:W-:Y:S05]  /*0a90*/  @P0 BRA `(.L_x_29) ;  /* 0x0000000400400947 */ /* 0x000fea0003800000 */
[----:B------:R-:W-:-:S05]  /*0aa0*/  IMAD.MOV.U32 R28, RZ, RZ, 0x40a00000 ;  /* 0x40a00000ff1c7424 */ /* 0x000fca00078e00ff */
[----:B------:R-:W-:-:S13]  /*0ab0*/  LOP3.LUT P0, RZ, R28, 0x7fffffff, R29, 0xc8, !PT ;  /* 0x7fffffff1cff7812 */ /* 0x000fda000780c81d */
[----:B------:R-:W-:Y:S05]  /*0ac0*/  @!P0 BREAK.RELIABLE B2 ;  /* 0x0000000000028942 */ /* 0x000fea0003800100 */
[----:B------:R-:W-:Y:S05]  /*0ad0*/  @!P0 BRA `(.L_x_30) ;  /* 0x0000000400288947 */ /* 0x000fea0003800000 */
[----:B------:R-:W-:-:S13]  /*0ae0*/  LOP3.LUT P0, RZ, R29, 0x7fffffff, RZ, 0xc0, !PT ;  /* 0x7fffffff1dff7812 */ /* 0x000fda000780c0ff */
[----:B------:R-:W-:Y:S05]  /*0af0*/  @!P0 BREAK.RELIABLE B2 ;  /* 0x0000000000028942 */ /* 0x000fea0003800100 */
[----:B------:R-:W-:Y:S05]  /*0b00*/  @!P0 BRA `(.L_x_31) ;  /* 0x0000000400148947 */ /* 0x000fea0003800000 */
[----:B------:R-:W-:Y:S02]  /*0b10*/  FSETP.NEU.FTZ.AND P1, PT, |R5|, +INF , PT ;  /* 0x7f8000000500780b */ /* 0x000fe40003f3d200 */
[----:B------:R-:W-:-:S04]  /*0b20*/  LOP3.LUT P0, RZ, R28, 0x7fffffff, RZ, 0xc0, !PT ;  /* 0x7fffffff1cff7812 */ /* 0x000fc8000780c0ff */
[----:B------:R-:W-:-:S13]  /*0b30*/  PLOP3.LUT P0, PT, P1, P0, PT, 0x2f, 0xf2 ;  /* 0x0000000000f2781c */ /* 0x000fda0000f00577 */
[----:B------:R-:W-:Y:S05]  /*0b40*/  @P0 BREAK.RELIABLE B2 ;  /* 0x0000000000020942 */ /* 0x000fea0003800100 */
[----:B------:R-:W-:Y:S05]  /*0b50*/  @P0 BRA `(.L_x_32) ;  /* 0x0000000000f40947 */ /* 0x000fea0003800000 */
[----:B------:R-:W-:-:S13]  /*0b60*/  ISETP.GE.AND P0, PT, R30, RZ, PT ;  /* 0x000000ff1e00720c */ /* 0x000fda0003f06270 */
[----:B------:R-:W-:Y:S01]  /*0b70*/  @P0 MOV R7, RZ ;  /* 0x000000ff00070202 */ /* 0x000fe20000000f00 */
[----:B------:R-:W-:Y:S01]  /*0b80*/  @!P0 FFMA R29, R5, 1.84467440737095516160e+19, RZ ;  /* 0x5f800000051d8823 */ /* 0x000fe200000000ff */
[----:B------:R-:W-:-:S07]  /*0b90*/  @!P0 IMAD.MOV.U32 R7, RZ, RZ, -0x40 ;  /* 0xffffffc0ff078424 */ /* 0x000fce00078e00ff */
.L_x_28:
[----:B------:R-:W-:Y:S05]  /*0ba0*/  BSYNC.RELIABLE B2 ;  /* 0x0000000000027941 */ /* 0x000fea0003800100 */
.L_x_27:
[----:B------:R-:W-:Y:S01]  /*0bb0*/  UMOV UR4, 0x40a00000 ;  /* 0x40a0000000047882 */ /* 0x000fe20000000000 */
[----:B------:R-:W-:Y:S01]  /*0bc0*/  VIADD R28, R31, 0xffffff81 ;  /* 0xffffff811f1c7836 */ /* 0x000fe20000000000 */
[----:B------:R-:W-:Y:S01]  /*0bd0*/  UIADD3 UR4, UPT, UPT, UR4, -0x1000000, URZ ;  /* 0xff00000004047890 */ /* 0x000fe2000fffe0ff */
[----:B------:R-:W-:Y:S02]  /*0be0*/  BSSY.RECONVERGENT B2, `(.L_x_33) ;  /* 0x0000033000027945 */ /* 0x000fe40003800200 */
[----:B------:R-:W-:Y:S01]  /*0bf0*/  IMAD R5, R28, -0x800000, R29 ;  /* 0xff8000001c057824 */ /* 0x000fe200078e021d */
[----:B------:R-:W-:Y:S02]  /*0c00*/  IADD3 R28, PT, PT, R7, -0x2, R28 ;  /* 0xfffffffe071c7810 */ /* 0x000fe40007ffe01c */
[----:B------:R-:W-:-:S03]  /*0c10*/  FADD.FTZ R32, -RZ, -UR4 ;  /* 0x80000004ff207e21 */ /* 0x000fc60008010100 */
[----:B------:R-:W0:Y:S02]  /*0c20*/  MUFU.RCP R30, UR4 ;  /* 0x00000004001e7d08 */ /* 0x000e240008001000 */
[----:B0-----:R-:W-:-:S04]  /*0c30*/  FFMA R31, R30, R32, 1 ;  /* 0x3f8000001e1f7423 */ /* 0x001fc80000000020 */
[----:B------:R-:W-:-:S04]  /*0c40*/  FFMA R30, R30, R31, R30 ;  /* 0x0000001f1e1e7223 */ /* 0x000fc8000000001e */
[----:B------:R-:W-:-:S04]  /*0c50*/  FFMA R29, R5, R30, RZ ;  /* 0x0000001e051d7223 */ /* 0x000fc800000000ff */
[----:B------:R-:W-:-:S04]  /*0c60*/  FFMA R31, R32, R29, R5 ;  /* 0x0000001d201f7223 */ /* 0x000fc80000000005 */
[----:B------:R-:W-:-:S04]  /*0c70*/  FFMA R29, R30, R31, R29 ;  /* 0x0000001f1e1d7223 */ /* 0x000fc8000000001d */
[----:B------:R-:W-:-:S04]  /*0c80*/  FFMA R32, R32, R29, R5 ;  /* 0x0000001d20207223 */ /* 0x000fc80000000005 */
[----:B------:R-:W-:-:S05]  /*0c90*/  FFMA R5, R30, R32, R29 ;  /* 0x000000201e057223 */ /* 0x000fca000000001d */
[----:B------:R-:W-:-:S04]  /*0ca0*/  SHF.R.U32.HI R31, RZ, 0x17, R5 ;  /* 0x00000017ff1f7819 */ /* 0x000fc80000011605 */
[----:B------:R-:W-:-:S04]  /*0cb0*/  LOP3.LUT R7, R31, 0xff, RZ, 0xc0, !PT ;  /* 0x000000ff1f077812 */ /* 0x000fc800078ec0ff */
[----:B------:R-:W-:-:S05]  /*0cc0*/  IADD3 R7, PT, PT, R7, R28, RZ ;  /* 0x0000001c07077210 */ /* 0x000fca0007ffe0ff */
[----:B------:R-:W-:-:S05]  /*0cd0*/  VIADD R31, R7, 0xffffffff ;  /* 0xffffffff071f7836 */ /* 0x000fca0000000000 */
[----:B------:R-:W-:-:S13]  /*0ce0*/  ISETP.GE.U32.AND P0, PT, R31, 0xfe, PT ;  /* 0x000000fe1f00780c */ /* 0x000fda0003f06070 */
[----:B------:R-:W-:Y:S05]  /*0cf0*/  @!P0 BRA `(.L_x_34) ;  /* 0x0000000000808947 */ /* 0x000fea0003800000 */
[----:B------:R-:W-:-:S13]  /*0d00*/  ISETP.GT.AND P0, PT, R7, 0xfe, PT ;  /* 0x000000fe0700780c */ /* 0x000fda0003f04270 */
[----:B------:R-:W-:Y:S05]  /*0d10*/  @P0 BRA `(.L_x_35) ;  /* 0x00000000006c0947 */ /* 0x000fea0003800000 */
[----:B------:R-:W-:-:S13]  /*0d20*/  ISETP.GE.AND P0, PT, R7, 0x1, PT ;  /* 0x000000010700780c */ /* 0x000fda0003f06270 */
[----:B------:R-:W-:Y:S05]  /*0d30*/  @P0 BRA `(.L_x_36) ;  /* 0x0000000000740947 */ /* 0x000fea0003800000 */
[----:B------:R-:W-:Y:S02]  /*0d40*/  ISETP.GE.AND P0, PT, R7, -0x18, PT ;  /* 0xffffffe80700780c */ /* 0x000fe40003f06270 */
[----:B------:R-:W-:-:S11]  /*0d50*/  LOP3.LUT R5, R5, 0x80000000, RZ, 0xc0, !PT ;  /* 0x8000000005057812 */ /* 0x000fd600078ec0ff */
[----:B------:R-:W-:Y:S05]  /*0d60*/  @!P0 BRA `(.L_x_36) ;  /* 0x0000000000688947 */ /* 0x000fea0003800000 */
[-CC-:B------:R-:W-:Y:S01]  /*0d70*/  FFMA.RZ R28, R30, R32.reuse, R29.reuse ;  /* 0x000000201e1c7223 */ /* 0x180fe2000000c01d */
[C---:B------:R-:W-:Y:S02]  /*0d80*/  ISETP.NE.AND P4, PT, R7.reuse, RZ, PT ;  /* 0x000000ff0700720c */ /* 0x040fe40003f85270 */
[C---:B------:R-:W-:Y:S02]  /*0d90*/  ISETP.NE.AND P1, PT, R7.reuse, RZ, PT ;  /* 0x000000ff0700720c */ /* 0x040fe40003f25270 */
[----:B------:R-:W-:Y:S01]  /*0da0*/  LOP3.LUT R31, R28, 0x7fffff, RZ, 0xc0, !PT ;  /* 0x007fffff1c1f7812 */ /* 0x000fe200078ec0ff */
[CCC-:B------:R-:W-:Y:S01]  /*0db0*/  FFMA.RP R28, R30.reuse, R32.reuse, R29.reuse ;  /* 0x000000201e1c7223 */ /* 0x1c0fe2000000801d */
[----:B------:R-:W-:Y:S01]  /*0dc0*/  FFMA.RM R29, R30, R32, R29 ;  /* 0x000000201e1d7223 */ /* 0x000fe2000000401d */
[----:B------:R-:W-:Y:S01]  /*0dd0*/  VIADD R30, R7, 0x20 ;  /* 0x00000020071e7836 */ /* 0x000fe20000000000 */
[----:B------:R-:W-:Y:S02]  /*0de0*/  LOP3.LUT R31, R31, 0x800000, RZ, 0xfc, !PT ;  /* 0x008000001f1f7812 */ /* 0x000fe400078efcff */
[----:B------:R-:W-:-:S02]  /*0df0*/  IADD3 R7, PT, PT, -R7, RZ, RZ ;  /* 0x000000ff07077210 */ /* 0x000fc40007ffe1ff */
[----:B------:R-:W-:Y:S02]  /*0e00*/  SHF.L.U32 R30, R31, R30, RZ ;  /* 0x0000001e1f1e7219 */ /* 0x000fe400000006ff */
[----:B------:R-:W-:Y:S02]  /*0e10*/  FSETP.NEU.FTZ.AND P0, PT, R28, R29, PT ;  /* 0x0000001d1c00720b */ /* 0x000fe40003f1d000 */
[----:B------:R-:W-:Y:S02]  /*0e20*/  SEL R28, R7, RZ, P4 ;  /* 0x000000ff071c7207 */ /* 0x000fe40002000000 */
[----:B------:R-:W-:Y:S02]  /*0e30*/  ISETP.NE.AND P1, PT, R30, RZ, P1 ;  /* 0x000000ff1e00720c */ /* 0x000fe40000f25270 */
[----:B------:R-:W-:Y:S02]  /*0e40*/  SHF.R.U32.HI R28, RZ, R28, R31 ;  /* 0x0000001cff1c7219 */ /* 0x000fe4000001161f */
[----:B------:R-:W-:-:S02]  /*0e50*/  PLOP3.LUT P0, PT, P0, P1, PT, 0xf8, 0x8f ;  /* 0x00000000008f781c */ /* 0x000fc40000703f70 */
[----:B------:R-:W-:Y:S02]  /*0e60*/  SHF.R.U32.HI R30, RZ, 0x1, R28 ;  /* 0x00000001ff1e7819 */ /* 0x000fe4000001161c */
[----:B------:R-:W-:-:S04]  /*0e70*/  SEL R7, RZ, 0x1, !P0 ;  /* 0x00000001ff077807 */ /* 0x000fc80004000000 */
[----:B------:R-:W-:-:S04]  /*0e80*/  LOP3.LUT R7, R7, 0x1, R30, 0xf8, !PT ;  /* 0x0000000107077812 */ /* 0x000fc800078ef81e */
[----:B------:R-:W-:-:S05]  /*0e90*/  LOP3.LUT R7, R7, R28, RZ, 0xc0, !PT ;  /* 0x0000001c07077212 */ /* 0x000fca00078ec0ff */
[----:B------:R-:W-:-:S05]  /*0ea0*/  IMAD.IADD R30, R30, 0x1, R7 ;  /* 0x000000011e1e7824 */ /* 0x000fca00078e0207 */
[----:B------:R-:W-:Y:S01]  /*0eb0*/  LOP3.LUT R5, R30, R5, RZ, 0xfc, !PT ;  /* 0x000000051e057212 */ /* 0x000fe200078efcff */
[----:B------:R-:W-:Y:S06]  /*0ec0*/  BRA `(.L_x_36) ;  /* 0x0000000000107947 */ /* 0x000fec0003800000 */
.L_x_35:
[----:B------:R-:W-:-:S04]  /*0ed0*/  LOP3.LUT R5, R5, 0x80000000, RZ, 0xc0, !PT ;  /* 0x8000000005057812 */ /* 0x000fc800078ec0ff */
[----:B------:R-:W-:Y:S01]  /*0ee0*/  LOP3.LUT R5, R5, 0x7f800000, RZ, 0xfc, !PT ;  /* 0x7f80000005057812 */ /* 0x000fe200078efcff */
[----:B------:R-:W-:Y:S06]  /*0ef0*/  BRA `(.L_x_36) ;  /* 0x0000000000047947 */ /* 0x000fec0003800000 */
.L_x_34:
[----:B------:R-:W-:-:S07]  /*0f00*/  IMAD R5, R28, 0x800000, R5 ;  /* 0x008000001c057824 */ /* 0x000fce00078e0205 */
.L_x_36:
[----:B------:R-:W-:Y:S05]  /*0f10*/  BSYNC.RECONVERGENT B2 ;  /* 0x0000000000027941 */ /* 0x000fea0003800200 */
.L_x_33:
[----:B------:R-:W-:Y:S05]  /*0f20*/  BRA `(.L_x_37) ;  /* 0x0000000000207947 */ /* 0x000fea0003800000 */
.L_x_32:
[----:B------:R-:W-:-:S04]  /*0f30*/  LOP3.LUT R5, R28, 0x80000000, R29, 0x48, !PT ;  /* 0x800000001c057812 */ /* 0x000fc800078e481d */
[----:B------:R-:W-:Y:S01]  /*0f40*/  LOP3.LUT R5, R5, 0x7f800000, RZ, 0xfc, !PT ;  /* 0x7f80000005057812 */ /* 0x000fe200078efcff */
[----:B------:R-:W-:Y:S06]  /*0f50*/  BRA `(.L_x_37) ;  /* 0x0000000000147947 */ /* 0x000fec0003800000 */
.L_x_31:
[----:B------:R-:W-:Y:S01]  /*0f60*/  LOP3.LUT R5, R28, 0x80000000, R29, 0x48, !PT ;  /* 0x800000001c057812 */ /* 0x000fe200078e481d */
[----:B------:R-:W-:Y:S06]  /*0f70*/  BRA `(.L_x_37) ;  /* 0x00000000000c7947 */ /* 0x000fec0003800000 */
.L_x_30:
[----:B------:R-:W0:Y:S01]  /*0f80*/  MUFU.RSQ R5, -QNAN ;  /* 0xffc0000000057908 */ /* 0x000e220000001400 */
[----:B------:R-:W-:Y:S05]  /*0f90*/  BRA `(.L_x_37) ;  /* 0x0000000000047947 */ /* 0x000fea0003800000 */
.L_x_29:
[----:B------:R-:W-:-:S07]  /*0fa0*/  FADD.FTZ R5, R5, 5 ;  /* 0x40a0000005057421 */ /* 0x000fce0000010000 */
.L_x_37:
[----:B------:R-:W-:Y:S05]  /*0fb0*/  BSYNC.RECONVERGENT B0 ;  /* 0x0000000000007941 */ /* 0x000fea0003800200 */
.L_x_26:
[----:B------:R-:W-:-:S04]  /*0fc0*/  HFMA2 R7, -RZ, RZ, 0, 0 ;  /* 0x00000000ff077431 */ /* 0x000fc800000001ff */
[----:B0-----:R-:W-:Y:S05]  /*0fd0*/  RET.REL.NODEC R6 `(_Z13A_star_expandPiS_PfS_PVfS_S_S_S_S_iiiiS_S_S0_S_S_) ;  /* 0xfffffff006087950 */ /* 0x001fea0003c3ffff */
.L_x_38:
        /* <DEDUP_REMOVED lines=10> */
.L_x_47:


//--------------------- .text._Z10extractMaxPiS_S_PfS_ii --------------------------
	.section	.text._Z10extractMaxPiS_S_PfS_ii,"ax",@progbits
	.align	128
        .global         _Z10extractMaxPiS_S_PfS_ii
        .type           _Z10extractMaxPiS_S_PfS_ii,@function
        .size           _Z10extractMaxPiS_S_PfS_ii,(.L_x_53 - _Z10extractMaxPiS_S_PfS_ii)
        .other          _Z10extractMaxPiS_S_PfS_ii,@"STO_CUDA_ENTRY STV_DEFAULT"
_Z10extractMaxPiS_S_PfS_ii:
.text._Z10extractMaxPiS_S_PfS_ii:
        /* <DEDUP_REMOVED lines=18> */
[----:B0-----:R-:W-:-:S02]  /*0120*/  IADD3 R7, PT, PT, R0, -0x1, R7 ;  /* 0xffffffff00077810 */ /* 0x001fc40007ffe007 */
[----:B-1----:R-:W-:Y:S02]  /*0130*/  IADD3 R4, PT, PT, R6, 0xffffffe, RZ ;  /* 0x0ffffffe06047810 */ /* 0x002fe40007ffe0ff */
[----:B------:R-:W-:-:S03]  /*0140*/  IABS R6, R7 ;  /* 0x0000000700067213 */ /* 0x000fc60000000000 */
[----:B------:R0:W1:Y:S01]  /*0150*/  F2I.FTZ.U32.TRUNC.NTZ R5, R4 ;  /* 0x0000000400057305 */ /* 0x000062000021f000 */
[----:B------:R-:W-:-:S04]  /*0160*/  LOP3.LUT R7, R7, R0, RZ, 0x3c, !PT ;  /* 0x0000000007077212 */ /* 0x000fc800078e3cff */
[----:B------:R-:W-:Y:S01]  /*0170*/  ISETP.GE.AND P1, PT, R7, RZ, PT ;  /* 0x000000ff0700720c */ /* 0x000fe20003f26270 */
[----:B0-----:R-:W-:Y:S02]  /*0180*/  HFMA2 R4, -RZ, RZ, 0, 0 ;  /* 0x00000000ff047431 */ /* 0x001fe400000001ff */
[----:B-1----:R-:W-:-:S04]  /*0190*/  IMAD.MOV R8, RZ, RZ, -R5 ;  /* 0x000000ffff087224 */ /* 0x002fc800078e0a05 */
[----:B------:R-:W-:-:S04]  /*01a0*/  IMAD R15, R8, R13, RZ ;  /* 0x0000000d080f7224 */ /* 0x000fc800078e02ff */
[----:B------:R-:W-:-:S06]  /*01b0*/  IMAD.HI.U32 R5, R5, R15, R4 ;  /* 0x0000000f05057227 */ /* 0x000fcc00078e0004 */
[----:B------:R-:W-:-:S04]  /*01c0*/  IMAD.HI.U32 R5, R5, R6, RZ ;  /* 0x0000000605057227 */ /* 0x000fc800078e00ff */
[----:B------:R-:W-:-:S04]  /*01d0*/  IMAD.MOV R8, RZ, RZ, -R5 ;  /* 0x000000ffff087224 */ /* 0x000fc800078e0a05 */
[C---:B------:R-:W-:Y:S02]  /*01e0*/  IMAD R4, R13.reuse, R8, R6 ;  /* 0x000000080d047224 */ /* 0x040fe400078e0206 */
[----:B------:R-:W0:Y:S03]  /*01f0*/  LDC.64 R6, c[0x4][RZ] ;  /* 0x01000000ff067b82 */ /* 0x000e260000000a00 */
        /* <DEDUP_REMOVED lines=8> */
[----:B------:R-:W-:-:S05]  /*0280*/  IMAD R5, R9, R5, RZ ;  /* 0x0000000509057224 */ /* 0x000fca00078e02ff */
[C---:B------:R-:W-:Y:S01]  /*0290*/  IADD3 R0, PT, PT, R5.reuse, -0x1, RZ ;  /* 0xffffffff05007810 */ /* 0x040fe20007ffe0ff */
[----:B0-----:R-:W-:-:S04]  /*02a0*/  IMAD.WIDE R4, R5, 0x4, R6 ;  /* 0x0000000405047825 */ /* 0x001fc800078e0206 */
[----:B------:R-:W-:Y:S01]  /*02b0*/  IMAD.IADD R11, R11, 0x1, R0 ;  /* 0x000000010b0b7824 */ /* 0x000fe200078e0200 */
[----:B------:R0:W5:Y:S03]  /*02c0*/  LDG.E.STRONG.SYS R10, desc[UR4][R4.64] ;  /* 0x00000004040a7981 */ /* 0x000166000c1f5900 */
[----:B------:R-:W-:-:S06]  /*02d0*/  IMAD.WIDE R6, R11, 0x4, R6 ;  /* 0x000000040b067825 */ /* 0x000fcc00078e0206 */
[----:B------:R-:W2:Y:S04]  /*02e0*/  LDG.E.STRONG.SYS R7, desc[UR4][R6.64] ;  /* 0x0000000406077981 */ /* 0x000ea8000c1f5900 */
[----:B--2---:R0:W-:Y:S04]  /*02f0*/  STG.E.STRONG.SYS desc[UR4][R4.64], R7 ;  /* 0x0000000704007986 */ /* 0x0041e8000c115904 */
[----:B------:R-:W2:Y:S01]  /*0300*/  LDG.E R8, desc[UR4][R2.64] ;  /* 0x0000000402087981 */ /* 0x000ea2000c1e1900 */
[----:B------:R-:W-:Y:S01]  /*0310*/  BSSY B0, `(.L_x_39) ;  /* 0x0000057000007945 */ /* 0x000fe20003800000 */
[----:B--2---:R-:W-:-:S05]  /*0320*/  IADD3 R11, PT, PT, R8, -0x1, RZ ;  /* 0xffffffff080b7810 */ /* 0x004fca0007ffe0ff */
[----:B------:R0:W-:Y:S01]  /*0330*/  STG.E desc[UR4][R2.64], R11 ;  /* 0x0000000b02007986 */ /* 0x0001e2000c101904 */
[----:B------:R-:W-:-:S13]  /*0340*/  ISETP.GE.AND P0, PT, R8, 0x3, PT ;  /* 0x000000030800780c */ /* 0x000fda0003f06270 */
[----:B0-----:R-:W-:Y:S05]  /*0350*/  @!P0 BRA `(.L_x_40) ;  /* 0x0000000400488947 */ /* 0x001fea0003800000 */
[----:B------:R-:W0:Y:S01]  /*0360*/  LDC.64 R6, c[0x0][0x398] ;  /* 0x0000e600ff067b82 */ /* 0x000e220000000a00 */
[----:B------:R-:W-:Y:S01]  /*0370*/  IMAD.MOV.U32 R12, RZ, RZ, R11 ;  /* 0x000000ffff0c7224 */ /* 0x000fe200078e000b */
[----:B------:R-:W-:Y:S01]  /*0380*/  MOV R15, RZ ;  /* 0x000000ff000f7202 */ /* 0x000fe20000000f00 */
[----:B------:R-:W-:Y:S01]  /*0390*/  IMAD.MOV.U32 R11, RZ, RZ, 0x1 ;  /* 0x00000001ff0b7424 */ /* 0x000fe200078e00ff */
[----:B------:R-:W-:-:S04]  /*03a0*/  MOV R19, RZ ;  /* 0x000000ff00137202 */ /* 0x000fc80000000f00 */
[----:B------:R-:W1:Y:S03]  /*03b0*/  LDC.64 R8, c[0x4][RZ] ;  /* 0x01000000ff087b82 */ /* 0x000e660000000a00 */
.L_x_45:
[----:B------:R-:W-:Y:S01]  /*03c0*/  VIADD R17, R15, 0x2 ;  /* 0x000000020f117836 */ /* 0x000fe20000000000 */
[----:B------:R-:W-:Y:S05]  /*03d0*/  YIELD ;  /* 0x0000000000007946 */ /* 0x000fea0003800000 */
[----:B------:R-:W-:Y:S01]  /*03e0*/  ISETP.GE.AND P0, PT, R17, R12, PT ;  /* 0x0000000c1100720c */ /* 0x000fe20003f06270 */
[----:B------:R-:W-:-:S12]  /*03f0*/  BSSY.RELIABLE B1, `(.L_x_41) ;  /* 0x0000043000017945 */ /* 0x000fd80003800100 */
[----:B------:R-:W-:Y:S05]  /*0400*/  @!P0 BRA `(.L_x_42) ;  /* 0x0000000000488947 */ /* 0x000fea0003800000 */
[----:B------:R-:W-:Y:S01]  /*0410*/  IADD3 R15, PT, PT, R0, R17, RZ ;  /* 0x00000011000f7210 */ /* 0x000fe20007ffe0ff */
[----:B------:R-:W-:-:S04]  /*0420*/  IMAD.WIDE R12, R19, 0x4, R4 ;  /* 0x00000004130c7825 */ /* 0x000fc800078e0204 */
[----:B-1----:R-:W-:Y:S01]  /*0430*/  IMAD.WIDE R14, R15, 0x4, R8 ;  /* 0x000000040f0e7825 */ /* 0x002fe200078e0208 */
[----:B------:R-:W0:Y:S04]  /*0440*/  LDG.E.STRONG.SYS R17, desc[UR4][R12.64] ;  /* 0x000000040c117981 */ /* 0x000e28000c1f5900 */
[----:B------:R-:W2:Y:S01]  /*0450*/  LDG.E.STRONG.SYS R19, desc[UR4][R14.64] ;  /* 0x000000040e137981 */ /* 0x000ea2000c1f5900 */
[----:B0-----:R-:W-:-:S04]  /*0460*/  IMAD.WIDE R16, R17, 0x4, R6 ;  /* 0x0000000411107825 */ /* 0x001fc800078e0206 */
[----:B--2---:R-:W-:Y:S02]  /*0470*/  IMAD.WIDE R18, R19, 0x4, R6 ;  /* 0x0000000413127825 */ /* 0x004fe400078e0206 */
[----:B------:R-:W2:Y:S04]  /*0480*/  LDG.E R16, desc[UR4][R16.64] ;  /* 0x0000000410107981 */ /* 0x000ea8000c1e1900 */
[----:B------:R-:W2:Y:S02]  /*0490*/  LDG.E R19, desc[UR4][R18.64] ;  /* 0x0000000412137981 */ /* 0x000ea4000c1e1900 */
[----:B--2---:R-:W-:-:S13]  /*04a0*/  FSETP.GEU.AND P0, PT, R16, R19, PT ;  /* 0x000000131000720b */ /* 0x004fda0003f0e000 */
[----:B------:R-:W-:Y:S05]  /*04b0*/  @P0 BREAK.RELIABLE B1 ;  /* 0x0000000000010942 */ /* 0x000fea0003800100 */
[----:B------:R-:W-:Y:S05]  /*04c0*/  @P0 BRA `(.L_x_40) ;  /* 0x0000000000ec0947 */ /* 0x000fea0003800000 */
[----:B------:R-:W2:Y:S04]  /*04d0*/  LDG.E.STRONG.SYS R17, desc[UR4][R14.64] ;  /* 0x000000040e117981 */ /* 0x000ea8000c1f5900 */
[----:B------:R-:W3:Y:S01]  /*04e0*/  LDG.E.STRONG.SYS R21, desc[UR4][R12.64] ;  /* 0x000000040c157981 */ /* 0x000ee2000c1f5900 */
[----:B------:R-:W-:-:S03]  /*04f0*/  MOV R19, R11 ;  /* 0x0000000b00137202 */ /* 0x000fc60000000f00 */
[----:B---3--:R4:W-:Y:S04]  /*0500*/  STG.E.STRONG.SYS desc[UR4][R14.64], R21 ;  /* 0x000000150e007986 */ /* 0x0089e8000c115904 */
[----:B--2---:R4:W-:Y:S01]  /*0510*/  STG.E.STRONG.SYS desc[UR4][R12.64], R17 ;  /* 0x000000110c007986 */ /* 0x0049e2000c115904 */
[----:B------:R-:W-:Y:S05]  /*0520*/  BRA `(.L_x_43) ;  /* 0x0000000000bc7947 */ /* 0x000fea0003800000 */
.L_x_42:
[----:B------:R-:W-:-:S04]  /*0530*/  IMAD.WIDE R12, R19, 0x4, R4 ;  /* 0x00000004130c7825 */ /* 0x000fc800078e0204 */
[----:B------:R-:W-:Y:S01]  /*0540*/  IMAD.WIDE R14, R15, 0x4, R4 ;  /* 0x000000040f0e7825 */ /* 0x000fe200078e0204 */
[----:B------:R-:W0:Y:S04]  /*0550*/  LDG.E.STRONG.SYS R19, desc[UR4][R12.64] ;  /* 0x000000040c137981 */ /* 0x000e28000c1f5900 */
[----:B------:R-:W2:Y:S01]  /*0560*/  LDG.E.STRONG.SYS R21, desc[UR4][R14.64+0x4] ;  /* 0x000004040e157981 */ /* 0x000ea2000c1f5900 */
[----:B0-----:R-:W-:-:S04]  /*0570*/  IMAD.WIDE R18, R19, 0x4, R6 ;  /* 0x0000000413127825 */ /* 0x001fc800078e0206 */
[----:B--2---:R-:W-:Y:S02]  /*0580*/  IMAD.WIDE R20, R21, 0x4, R6 ;  /* 0x0000000415147825 */ /* 0x004fe400078e0206 */
[----:B------:R-:W2:Y:S04]  /*0590*/  LDG.E R18, desc[UR4][R18.64] ;  /* 0x0000000412127981 */ /* 0x000ea8000c1e1900 */
[----:B------:R-:W2:Y:S02]  /*05a0*/  LDG.E R21, desc[UR4][R20.64] ;  /* 0x0000000414157981 */ /* 0x000ea4000c1e1900 */
[----:B--2---:R-:W-:-:S13]  /*05b0*/  FSETP.GEU.AND P0, PT, R18, R21, PT ;  /* 0x000000151200720b */ /* 0x004fda0003f0e000 */
[----:B------:R-:W-:Y:S05]  /*05c0*/  @P0 BRA `(.L_x_44) ;  /* 0x0000000000380947 */ /* 0x000fea0003800000 */
[----:B------:R-:W2:Y:S04]  /*05d0*/  LDG.E.STRONG.SYS R19, desc[UR4][R14.64+0x4] ;  /* 0x000004040e137981 */ /* 0x000ea8000c1f5900 */
[----:B------:R-:W3:Y:S01]  /*05e0*/  LDG.E.STRONG.SYS R21, desc[UR4][R14.64+0x8] ;  /* 0x000008040e157981 */ /* 0x000ee2000c1f5900 */
[----:B--2---:R-:W-:-:S04]  /*05f0*/  IMAD.WIDE R18, R19, 0x4, R6 ;  /* 0x0000000413127825 */ /* 0x004fc800078e0206 */
[----:B---3--:R-:W-:Y:S02]  /*0600*/  IMAD.WIDE R20, R21, 0x4, R6 ;  /* 0x0000000415147825 */ /* 0x008fe400078e0206 */
[----:B------:R-:W2:Y:S04]  /*0610*/  LDG.E R18, desc[UR4][R18.64] ;  /* 0x0000000412127981 */ /* 0x000ea8000c1e1900 */
[----:B------:R-:W2:Y:S02]  /*0620*/  LDG.E R21, desc[UR4][R20.64] ;  /* 0x0000000414157981 */ /* 0x000ea4000c1e1900 */
[----:B--2---:R-:W-:-:S13]  /*0630*/  FSETP.GE.AND P0, PT, R18, R21, PT ;  /* 0x000000151200720b */ /* 0x004fda0003f06000 */
[----:B------:R-:W-:Y:S05]  /*0640*/  @!P0 BRA `(.L_x_44) ;  /* 0x0000000000188947 */ /* 0x000fea0003800000 */
[----:B------:R-:W2:Y:S04]  /*0650*/  LDG.E.STRONG.SYS R17, desc[UR4][R14.64+0x4] ;  /* 0x000004040e117981 */ /* 0x000ea8000c1f5900 */
[----:B------:R-:W3:Y:S01]  /*0660*/  LDG.E.STRONG.SYS R21, desc[UR4][R12.64] ;  /* 0x000000040c157981 */ /* 0x000ee2000c1f5900 */
[----:B------:R-:W-:-:S03]  /*0670*/  IMAD.MOV.U32 R19, RZ, RZ, R11 ;  /* 0x000000ffff137224 */ /* 0x000fc600078e000b */
[----:B---3--:R3:W-:Y:S04]  /*0680*/  STG.E.STRONG.SYS desc[UR4][R14.64+0x4], R21 ;  /* 0x000004150e007986 */ /* 0x0087e8000c115904 */
[----:B--2---:R3:W-:Y:S01]  /*0690*/  STG.E.STRONG.SYS desc[UR4][R12.64], R17 ;  /* 0x000000110c007986 */ /* 0x0047e2000c115904 */
[----:B------:R-:W-:Y:S05]  /*06a0*/  BRA `(.L_x_43) ;  /* 0x00000000005c7947 */ /* 0x000fea0003800000 */
.L_x_44:
[----:B------:R-:W2:Y:S04]  /*06b0*/  LDG.E.STRONG.SYS R19, desc[UR4][R12.64] ;  /* 0x000000040c137981 */ /* 0x000ea8000c1f5900 */
[----:B------:R-:W3:Y:S01]  /*06c0*/  LDG.E.STRONG.SYS R21, desc[UR4][R14.64+0x8] ;  /* 0x000008040e157981 */ /* 0x000ee2000c1f5900 */
[----:B--2---:R-:W-:-:S04]  /*06d0*/  IMAD.WIDE R18, R19, 0x4, R6 ;  /* 0x0000000413127825 */ /* 0x004fc800078e0206 */
[----:B---3--:R-:W-:Y:S02]  /*06e0*/  IMAD.WIDE R20, R21, 0x4, R6 ;  /* 0x0000000415147825 */ /* 0x008fe400078e0206 */
[----:B------:R-:W2:Y:S04]  /*06f0*/  LDG.E R18, desc[UR4][R18.64] ;  /* 0x0000000412127981 */ /* 0x000ea8000c1e1900 */
[----:B------:R-:W2:Y:S02]  /*0700*/  LDG.E R21, desc[UR4][R20.64] ;  /* 0x0000000414157981 */ /* 0x000ea4000c1e1900 */
[----:B--2---:R-:W-:-:S13]  /*0710*/  FSETP.GEU.AND P0, PT, R18, R21, PT ;  /* 0x000000151200720b */ /* 0x004fda0003f0e000 */
[----:B------:R-:W-:Y:S05]  /*0720*/  @P0 BREAK.RELIABLE B1 ;  /* 0x0000000000010942 */ /* 0x000fea0003800100 */
        /* <DEDUP_REMOVED lines=8> */
[----:B------:R-:W-:Y:S05]  /*07b0*/  @!P0 BREAK.RELIABLE B1 ;  /* 0x0000000000018942 */ /* 0x000fea0003800100 */
[----:B------:R-:W-:Y:S05]  /*07c0*/  @!P0 BRA `(.L_x_40) ;  /* 0x00000000002c8947 */ /* 0x000fea0003800000 */
[----:B------:R-:W2:Y:S04]  /*07d0*/  LDG.E.STRONG.SYS R11, desc[UR4][R14.64+0x8] ;  /* 0x000008040e0b7981 */ /* 0x000ea8000c1f5900 */
[----:B------:R-:W3:Y:S01]  /*07e0*/  LDG.E.STRONG.SYS R21, desc[UR4][R12.64] ;  /* 0x000000040c157981 */ /* 0x000ee2000c1f5900 */
[----:B------:R-:W-:-:S03]  /*07f0*/  MOV R19, R17 ;  /* 0x0000001100137202 */ /* 0x000fc60000000f00 */
[----:B---3--:R0:W-:Y:S04]  /*0800*/  STG.E.STRONG.SYS desc[UR4][R14.64+0x8], R21 ;  /* 0x000008150e007986 */ /* 0x0081e8000c115904 */
[----:B--2---:R0:W-:Y:S02]  /*0810*/  STG.E.STRONG.SYS desc[UR4][R12.64], R11 ;  /* 0x0000000b0c007986 */ /* 0x0041e4000c115904 */
.L_x_43:
[----:B------:R-:W-:Y:S05]  /*0820*/  BSYNC.RELIABLE B1 ;  /* 0x0000000000017941 */ /* 0x000fea0003800100 */
.L_x_41:
[----:B0--34-:R-:W2:Y:S01]  /*0830*/  LDG.E R12, desc[UR4][R2.64] ;  /* 0x00000004020c7981 */ /* 0x019ea2000c1e1900 */
[----:B------:R-:W-:-:S05]  /*0840*/  SHF.L.U32 R15, R19, 0x1, RZ ;  /* 0x00000001130f7819 */ /* 0x000fca00000006ff */
[----:B------:R-:W-:-:S05]  /*0850*/  VIADD R11, R15, 0x1 ;  /* 0x000000010f0b7836 */ /* 0x000fca0000000000 */
[----:B--2---:R-:W-:-:S13]  /*0860*/  ISETP.GE.AND P0, PT, R11, R12, PT ;  /* 0x0000000c0b00720c */ /* 0x004fda0003f06270 */
[----:B------:R-:W-:Y:S05]  /*0870*/  @!P0 BRA `(.L_x_45) ;  /* 0xfffffff800d08947 */ /* 0x000fea000383ffff */
.L_x_40:
[----:B------:R-:W-:Y:S05]  /*0880*/  BSYNC B0 ;  /* 0x0000000000007941 */ /* 0x000fea0003800000 */
.L_x_39:
[----:B------:R-:W0:Y:S01]  /*0890*/  S2R R7, SR_LANEID ;  /* 0x0000000000077919 */ /* 0x000e220000000000 */
[----:B------:R-:W-:Y:S01]  /*08a0*/  VOTEU.ANY UR6, UPT, PT ;  /* 0x0000000000067886 */ /* 0x000fe200038e0100 */
[----:B------:R-:W2:Y:S01]  /*08b0*/  LDC.64 R2, c[0x0][0x3a0] ;  /* 0x0000e800ff027b82 */ /* 0x000ea20000000a00 */
[----:B------:R-:W0:Y:S01]  /*08c0*/  FLO.U32 R0, UR6 ;  /* 0x0000000600007d00 */ /* 0x000e2200080e0000 */
[----:B------:R-:W-:-:S06]  /*08d0*/  MOV R13, 0xffffffff ;  /* 0xffffffff000d7802 */ /* 0x000fcc0000000f00 */
[----:B------:R-:W3:Y:S01]  /*08e0*/  LDC.64 R4, c[0x0][0x390] ;  /* 0x0000e400ff047b82 */ /* 0x000ee20000000a00 */
[----:B------:R-:W3:Y:S01]  /*08f0*/  POPC R11, UR6 ;  /* 0x00000006000b7d09 */ /* 0x000ee20008000000 */
[----:B--2--5:R-:W-:-:S05]  /*0900*/  IMAD.WIDE R2, R10, 0x4, R2 ;  /* 0x000000040a027825 */ /* 0x024fca00078e0202 */
[----:B------:R-:W-:Y:S01]  /*0910*/  STG.E desc[UR4][R2.64], R13 ;  /* 0x0000000d02007986 */ /* 0x000fe2000c101904 */
[----:B0-----:R-:W-:Y:S02]  /*0920*/  ISETP.EQ.U32.AND P0, PT, R0, R7, PT ;  /* 0x000000070000720c */ /* 0x001fe40003f02070 */
[----:B------:R-:W0:Y:S11]  /*0930*/  LDC.64 R6, c[0x0][0x388] ;  /* 0x0000e200ff067b82 */ /* 0x000e360000000a00 */
[----:B---3--:R-:W2:Y:S01]  /*0940*/  @P0 ATOMG.E.ADD.STRONG.GPU PT, R5, desc[UR4][R4.64], R11 ;  /* 0x8000000b040509a8 */ /* 0x008ea200081ef104 */
[----:B-1----:R-:W1:Y:S02]  /*0950*/  S2R R8, SR_LTMASK ;  /* 0x0000000000087919 */ /* 0x002e640000003900 */
[----:B-1----:R-:W-:-:S06]  /*0960*/  LOP3.LUT R8, R8, UR6, RZ, 0xc0, !PT ;  /* 0x0000000608087c12 */ /* 0x002fcc000f8ec0ff */
[----:B------:R-:W1:Y:S01]  /*0970*/  POPC R8, R8 ;  /* 0x0000000800087309 */ /* 0x000e620000000000 */
[----:B--2---:R-:W1:Y:S02]  /*0980*/  SHFL.IDX PT, R9, R5, R0, 0x1f ;  /* 0x00001f0005097589 */ /* 0x004e6400000e0000 */
[----:B-1----:R-:W-:-:S05]  /*0990*/  IADD3 R9, PT, PT, R9, R8, RZ ;  /* 0x0000000809097210 */ /* 0x002fca0007ffe0ff */
[----:B0-----:R-:W-:-:S05]  /*09a0*/  IMAD.WIDE R6, R9, 0x4, R6 ;  /* 0x0000000409067825 */ /* 0x001fca00078e0206 */
[----:B------:R-:W-:Y:S01]  /*09b0*/  STG.E desc[UR4][R6.64], R10 ;  /* 0x0000000a06007986 */ /* 0x000fe2000c101904 */
[----:B------:R-:W-:Y:S05]  /*09c0*/  EXIT ;  /* 0x000000000000794d */ /* 0x000fea0003800000 */
.L_x_46:
        /* <DEDUP_REMOVED lines=11> */
.L_x_53:


//--------------------- .nv.shared.reserved.0     --------------------------
	.section	.nv.shared.reserved.0,"aw",@nobits
	.weak		__nv_reservedSMEM_offset_0_alias
	.size		__nv_reservedSMEM_offset_0_alias, 0, 64
	.other		__nv_reservedSMEM_offset_0_alias,@"STO_CUDA_RESERVED_SHARED STV_DEFAULT"
__nv_reservedSMEM_offset_0_alias:
	.zero		0
	.zero		64


//--------------------- .nv.global                --------------------------
	.section	.nv.global,"aw",@nobits
	.align	4
.nv.global:
	.type		PQ,@object
	.size		PQ,(.L_0 - PQ)
PQ:
	.zero		400000000
.L_0:


//--------------------- .nv.constant0._Z8checkMAXPiS_Pfiii --------------------------
	.section	.nv.constant0._Z8checkMAXPiS_Pfiii,"a",@progbits
	.sectionflags	@""
	.align	4
.nv.constant0._Z8checkMAXPiS_Pfiii:
	.zero		932


//--------------------- .nv.constant0._Z8insertPQPiS_S_PfiiS_ --------------------------
	.section	.nv.constant0._Z8insertPQPiS_S_PfiiS_,"a",@progbits
	.sectionflags	@""
	.align	4
.nv.constant0._Z8insertPQPiS_S_PfiiS_:
	.zero		944


//--------------------- .nv.constant0._Z5setNVPiS_S_i --------------------------
	.section	.nv.constant0._Z5setNVPiS_S_i,"a",@progbits
	.sectionflags	@""
	.align	4
.nv.constant0._Z5setNVPiS_S_i:
	.zero		924


//--------------------- .nv.constant0._Z10keepHeapPQPiPfii --------------------------
	.section	.nv.constant0._Z10keepHeapPQPiPfii,"a",@progbits
	.sectionflags	@""
	.align	4
.nv.constant0._Z10keepHeapPQPiPfii:
	.zero		920


//--------------------- .nv.constant0._Z13A_star_expandPiS_PfS_PVfS_S_S_S_S_iiiiS_S_S0_S_S_ --------------------------
	.section	.nv.constant0._Z13A_star_expandPiS_PfS_PVfS_S_S_S_S_iiiiS_S_S0_S_S_,"a",@progbits
	.sectionflags	@""
	.align	4
.nv.constant0._Z13A_star_expandPiS_PfS_PVfS_S_S_S_S_iiiiS_S_S0_S_S_:
	.zero		1032


//--------------------- .nv.constant0._Z10extractMaxPiS_S_PfS_ii --------------------------
	.section	.nv.constant0._Z10extractMaxPiS_S_PfS_ii,"a",@progbits
	.sectionflags	@""
	.align	4
.nv.constant0._Z10extractMaxPiS_S_PfS_ii:
	.zero		944


//--------------------- SYMBOLS --------------------------

	.type		.nv.reservedSmem.offset0,@object
	.size		.nv.reservedSmem.offset0,0x4
